//
// Generated by NVIDIA NVVM Compiler
//
// Compiler Build ID: CL-36424714
// Cuda compilation tools, release 13.0, V13.0.88
// Based on NVVM 20.0.0
//

.version 9.0
.target sm_100
.address_size 64

	// .globl	_ZN6global12complex_gemmEP6float2S1_iiiS1_
// _ZZN6global12complex_gemmEP6float2S1_iiiS1_E3s_a has been demoted
// _ZZN6global12complex_gemmEP6float2S1_iiiS1_E3s_b has been demoted
// _ZZN6global12complex_gemmEP6float2S1_iiiS1_E5times has been demoted
// _ZZN6global19complex_gemm_sharedEP6float2S1_iiiS1_E3s_a has been demoted
// _ZZN6global19complex_gemm_sharedEP6float2S1_iiiS1_E3s_b has been demoted
// _ZZN6global30complex_gemm_shared_correctionEP6float2S1_iiiS1_E3s_a has been demoted
// _ZZN6global30complex_gemm_shared_correctionEP6float2S1_iiiS1_E3s_b has been demoted

.visible .entry _ZN6global12complex_gemmEP6float2S1_iiiS1_(
	.param .u64 .ptr .align 1 _ZN6global12complex_gemmEP6float2S1_iiiS1__param_0,
	.param .u64 .ptr .align 1 _ZN6global12complex_gemmEP6float2S1_iiiS1__param_1,
	.param .u32 _ZN6global12complex_gemmEP6float2S1_iiiS1__param_2,
	.param .u32 _ZN6global12complex_gemmEP6float2S1_iiiS1__param_3,
	.param .u32 _ZN6global12complex_gemmEP6float2S1_iiiS1__param_4,
	.param .u64 .ptr .align 1 _ZN6global12complex_gemmEP6float2S1_iiiS1__param_5
)
{
	.reg .pred 	%p<11>;
	.reg .b32 	%r<46>;
	.reg .b32 	%f<203>;
	.reg .b64 	%rd<13>;
	// demoted variable
	.shared .align 8 .b8 _ZZN6global12complex_gemmEP6float2S1_iiiS1_E3s_a[2048];
	// demoted variable
	.shared .align 8 .b8 _ZZN6global12complex_gemmEP6float2S1_iiiS1_E3s_b[2048];
	// demoted variable
	.shared .align 4 .u32 _ZZN6global12complex_gemmEP6float2S1_iiiS1_E5times;
	ld.param.u64 	%rd3, [_ZN6global12complex_gemmEP6float2S1_iiiS1__param_0];
	ld.param.u64 	%rd4, [_ZN6global12complex_gemmEP6float2S1_iiiS1__param_1];
	ld.param.u32 	%r17, [_ZN6global12complex_gemmEP6float2S1_iiiS1__param_2];
	ld.param.u32 	%r18, [_ZN6global12complex_gemmEP6float2S1_iiiS1__param_3];
	ld.param.u32 	%r19, [_ZN6global12complex_gemmEP6float2S1_iiiS1__param_4];
	ld.param.u64 	%rd5, [_ZN6global12complex_gemmEP6float2S1_iiiS1__param_5];
	mov.u32 	%r1, %tid.x;
	mov.u32 	%r2, %tid.y;
	mov.u32 	%r20, %ntid.x;
	mov.u32 	%r21, %ctaid.x;
	mul.lo.s32 	%r3, %r20, %r21;
	mov.u32 	%r22, %ntid.y;
	mov.u32 	%r23, %ctaid.y;
	mul.lo.s32 	%r4, %r22, %r23;
	or.b32  	%r24, %r1, %r2;
	setp.ne.s32 	%p1, %r24, 0;
	@%p1 bra 	$L__BB0_2;
	shr.s32 	%r25, %r18, 31;
	shr.u32 	%r26, %r25, 28;
	add.s32 	%r27, %r18, %r26;
	shr.s32 	%r28, %r27, 4;
	and.b32  	%r29, %r18, 15;
	setp.ne.s32 	%p2, %r29, 0;
	selp.u32 	%r30, 1, 0, %p2;
	add.s32 	%r31, %r28, %r30;
	st.shared.u32 	[_ZZN6global12complex_gemmEP6float2S1_iiiS1_E5times], %r31;
$L__BB0_2:
	bar.sync 	0;
	ld.shared.u32 	%r32, [_ZZN6global12complex_gemmEP6float2S1_iiiS1_E5times];
	setp.lt.s32 	%p3, %r32, 1;
	mov.f32 	%f201, 0f00000000;
	mov.f32 	%f202, %f201;
	@%p3 bra 	$L__BB0_9;
	add.s32 	%r5, %r3, %r1;
	shl.b32 	%r34, %r1, 7;
	mov.u32 	%r35, _ZZN6global12complex_gemmEP6float2S1_iiiS1_E3s_a;
	add.s32 	%r6, %r35, %r34;
	shl.b32 	%r36, %r2, 3;
	add.s32 	%r7, %r6, %r36;
	mul.lo.s32 	%r8, %r18, %r5;
	add.s32 	%r9, %r4, %r2;
	mov.u32 	%r37, _ZZN6global12complex_gemmEP6float2S1_iiiS1_E3s_b;
	add.s32 	%r11, %r37, %r36;
	add.s32 	%r10, %r11, %r34;
	cvta.to.global.u64 	%rd1, %rd3;
	cvta.to.global.u64 	%rd2, %rd4;
	mov.f32 	%f202, 0f00000000;
	mov.b32 	%r45, 0;
	mov.f32 	%f201, %f202;
$L__BB0_4:
	setp.ge.s32 	%p4, %r5, %r17;
	shl.b32 	%r13, %r45, 4;
	add.s32 	%r38, %r13, %r2;
	setp.ge.s32 	%p5, %r38, %r18;
	or.pred  	%p6, %p4, %p5;
	mov.f32 	%f197, 0f00000000;
	mov.f32 	%f198, %f197;
	@%p6 bra 	$L__BB0_6;
	add.s32 	%r39, %r38, %r8;
	mul.wide.s32 	%rd6, %r39, 8;
	add.s64 	%rd7, %rd1, %rd6;
	ld.global.v2.f32 	{%f197, %f198}, [%rd7];
$L__BB0_6:
	setp.ge.s32 	%p7, %r9, %r19;
	st.shared.v2.f32 	[%r7], {%f197, %f198};
	add.s32 	%r15, %r13, %r1;
	setp.ge.s32 	%p8, %r15, %r18;
	or.pred  	%p9, %p8, %p7;
	mov.f32 	%f199, 0f00000000;
	mov.f32 	%f200, %f199;
	@%p9 bra 	$L__BB0_8;
	mad.lo.s32 	%r40, %r15, %r19, %r9;
	mul.wide.s32 	%rd8, %r40, 8;
	add.s64 	%rd9, %rd2, %rd8;
	ld.global.v2.f32 	{%f199, %f200}, [%rd9];
$L__BB0_8:
	st.shared.v2.f32 	[%r10], {%f199, %f200};
	bar.sync 	0;
	ld.shared.v2.f32 	{%f21, %f22}, [%r6];
	ld.shared.v2.f32 	{%f23, %f24}, [%r11];
	mul.f32 	%f25, %f21, %f23;
	mul.f32 	%f26, %f22, %f24;
	sub.f32 	%f27, %f25, %f26;
	mul.f32 	%f28, %f21, %f24;
	fma.rn.f32 	%f29, %f22, %f23, %f28;
	add.f32 	%f30, %f202, %f27;
	add.f32 	%f31, %f201, %f29;
	ld.shared.v2.f32 	{%f32, %f33}, [%r6+8];
	ld.shared.v2.f32 	{%f34, %f35}, [%r11+128];
	mul.f32 	%f36, %f32, %f34;
	mul.f32 	%f37, %f33, %f35;
	sub.f32 	%f38, %f36, %f37;
	mul.f32 	%f39, %f32, %f35;
	fma.rn.f32 	%f40, %f33, %f34, %f39;
	add.f32 	%f41, %f30, %f38;
	add.f32 	%f42, %f31, %f40;
	ld.shared.v2.f32 	{%f43, %f44}, [%r6+16];
	ld.shared.v2.f32 	{%f45, %f46}, [%r11+256];
	mul.f32 	%f47, %f43, %f45;
	mul.f32 	%f48, %f44, %f46;
	sub.f32 	%f49, %f47, %f48;
	mul.f32 	%f50, %f43, %f46;
	fma.rn.f32 	%f51, %f44, %f45, %f50;
	add.f32 	%f52, %f41, %f49;
	add.f32 	%f53, %f42, %f51;
	ld.shared.v2.f32 	{%f54, %f55}, [%r6+24];
	ld.shared.v2.f32 	{%f56, %f57}, [%r11+384];
	mul.f32 	%f58, %f54, %f56;
	mul.f32 	%f59, %f55, %f57;
	sub.f32 	%f60, %f58, %f59;
	mul.f32 	%f61, %f54, %f57;
	fma.rn.f32 	%f62, %f55, %f56, %f61;
	add.f32 	%f63, %f52, %f60;
	add.f32 	%f64, %f53, %f62;
	ld.shared.v2.f32 	{%f65, %f66}, [%r6+32];
	ld.shared.v2.f32 	{%f67, %f68}, [%r11+512];
	mul.f32 	%f69, %f65, %f67;
	mul.f32 	%f70, %f66, %f68;
	sub.f32 	%f71, %f69, %f70;
	mul.f32 	%f72, %f65, %f68;
	fma.rn.f32 	%f73, %f66, %f67, %f72;
	add.f32 	%f74, %f63, %f71;
	add.f32 	%f75, %f64, %f73;
	ld.shared.v2.f32 	{%f76, %f77}, [%r6+40];
	ld.shared.v2.f32 	{%f78, %f79}, [%r11+640];
	mul.f32 	%f80, %f76, %f78;
	mul.f32 	%f81, %f77, %f79;
	sub.f32 	%f82, %f80, %f81;
	mul.f32 	%f83, %f76, %f79;
	fma.rn.f32 	%f84, %f77, %f78, %f83;
	add.f32 	%f85, %f74, %f82;
	add.f32 	%f86, %f75, %f84;
	ld.shared.v2.f32 	{%f87, %f88}, [%r6+48];
	ld.shared.v2.f32 	{%f89, %f90}, [%r11+768];
	mul.f32 	%f91, %f87, %f89;
	mul.f32 	%f92, %f88, %f90;
	sub.f32 	%f93, %f91, %f92;
	mul.f32 	%f94, %f87, %f90;
	fma.rn.f32 	%f95, %f88, %f89, %f94;
	add.f32 	%f96, %f85, %f93;
	add.f32 	%f97, %f86, %f95;
	ld.shared.v2.f32 	{%f98, %f99}, [%r6+56];
	ld.shared.v2.f32 	{%f100, %f101}, [%r11+896];
	mul.f32 	%f102, %f98, %f100;
	mul.f32 	%f103, %f99, %f101;
	sub.f32 	%f104, %f102, %f103;
	mul.f32 	%f105, %f98, %f101;
	fma.rn.f32 	%f106, %f99, %f100, %f105;
	add.f32 	%f107, %f96, %f104;
	add.f32 	%f108, %f97, %f106;
	ld.shared.v2.f32 	{%f109, %f110}, [%r6+64];
	ld.shared.v2.f32 	{%f111, %f112}, [%r11+1024];
	mul.f32 	%f113, %f109, %f111;
	mul.f32 	%f114, %f110, %f112;
	sub.f32 	%f115, %f113, %f114;
	mul.f32 	%f116, %f109, %f112;
	fma.rn.f32 	%f117, %f110, %f111, %f116;
	add.f32 	%f118, %f107, %f115;
	add.f32 	%f119, %f108, %f117;
	ld.shared.v2.f32 	{%f120, %f121}, [%r6+72];
	ld.shared.v2.f32 	{%f122, %f123}, [%r11+1152];
	mul.f32 	%f124, %f120, %f122;
	mul.f32 	%f125, %f121, %f123;
	sub.f32 	%f126, %f124, %f125;
	mul.f32 	%f127, %f120, %f123;
	fma.rn.f32 	%f128, %f121, %f122, %f127;
	add.f32 	%f129, %f118, %f126;
	add.f32 	%f130, %f119, %f128;
	ld.shared.v2.f32 	{%f131, %f132}, [%r6+80];
	ld.shared.v2.f32 	{%f133, %f134}, [%r11+1280];
	mul.f32 	%f135, %f131, %f133;
	mul.f32 	%f136, %f132, %f134;
	sub.f32 	%f137, %f135, %f136;
	mul.f32 	%f138, %f131, %f134;
	fma.rn.f32 	%f139, %f132, %f133, %f138;
	add.f32 	%f140, %f129, %f137;
	add.f32 	%f141, %f130, %f139;
	ld.shared.v2.f32 	{%f142, %f143}, [%r6+88];
	ld.shared.v2.f32 	{%f144, %f145}, [%r11+1408];
	mul.f32 	%f146, %f142, %f144;
	mul.f32 	%f147, %f143, %f145;
	sub.f32 	%f148, %f146, %f147;
	mul.f32 	%f149, %f142, %f145;
	fma.rn.f32 	%f150, %f143, %f144, %f149;
	add.f32 	%f151, %f140, %f148;
	add.f32 	%f152, %f141, %f150;
	ld.shared.v2.f32 	{%f153, %f154}, [%r6+96];
	ld.shared.v2.f32 	{%f155, %f156}, [%r11+1536];
	mul.f32 	%f157, %f153, %f155;
	mul.f32 	%f158, %f154, %f156;
	sub.f32 	%f159, %f157, %f158;
	mul.f32 	%f160, %f153, %f156;
	fma.rn.f32 	%f161, %f154, %f155, %f160;
	add.f32 	%f162, %f151, %f159;
	add.f32 	%f163, %f152, %f161;
	ld.shared.v2.f32 	{%f164, %f165}, [%r6+104];
	ld.shared.v2.f32 	{%f166, %f167}, [%r11+1664];
	mul.f32 	%f168, %f164, %f166;
	mul.f32 	%f169, %f165, %f167;
	sub.f32 	%f170, %f168, %f169;
	mul.f32 	%f171, %f164, %f167;
	fma.rn.f32 	%f172, %f165, %f166, %f171;
	add.f32 	%f173, %f162, %f170;
	add.f32 	%f174, %f163, %f172;
	ld.shared.v2.f32 	{%f175, %f176}, [%r6+112];
	ld.shared.v2.f32 	{%f177, %f178}, [%r11+1792];
	mul.f32 	%f179, %f175, %f177;
	mul.f32 	%f180, %f176, %f178;
	sub.f32 	%f181, %f179, %f180;
	mul.f32 	%f182, %f175, %f178;
	fma.rn.f32 	%f183, %f176, %f177, %f182;
	add.f32 	%f184, %f173, %f181;
	add.f32 	%f185, %f174, %f183;
	ld.shared.v2.f32 	{%f186, %f187}, [%r6+120];
	ld.shared.v2.f32 	{%f188, %f189}, [%r11+1920];
	mul.f32 	%f190, %f186, %f188;
	mul.f32 	%f191, %f187, %f189;
	sub.f32 	%f192, %f190, %f191;
	mul.f32 	%f193, %f186, %f189;
	fma.rn.f32 	%f194, %f187, %f188, %f193;
	add.f32 	%f202, %f184, %f192;
	add.f32 	%f201, %f185, %f194;
	add.s32 	%r45, %r45, 1;
	ld.shared.u32 	%r41, [_ZZN6global12complex_gemmEP6float2S1_iiiS1_E5times];
	setp.lt.s32 	%p10, %r45, %r41;
	@%p10 bra 	$L__BB0_4;
$L__BB0_9:
	cvta.to.global.u64 	%rd10, %rd5;
	add.s32 	%r42, %r3, %r1;
	add.s32 	%r43, %r4, %r2;
	mad.lo.s32 	%r44, %r19, %r42, %r43;
	mul.wide.s32 	%rd11, %r44, 8;
	add.s64 	%rd12, %rd10, %rd11;
	st.global.v2.f32 	[%rd12], {%f202, %f201};
	ret;

}
	// .globl	_ZN6global19complex_gemm_sharedEP6float2S1_iiiS1_
.visible .entry _ZN6global19complex_gemm_sharedEP6float2S1_iiiS1_(
	.param .u64 .ptr .align 1 _ZN6global19complex_gemm_sharedEP6float2S1_iiiS1__param_0,
	.param .u64 .ptr .align 1 _ZN6global19complex_gemm_sharedEP6float2S1_iiiS1__param_1,
	.param .u32 _ZN6global19complex_gemm_sharedEP6float2S1_iiiS1__param_2,
	.param .u32 _ZN6global19complex_gemm_sharedEP6float2S1_iiiS1__param_3,
	.param .u32 _ZN6global19complex_gemm_sharedEP6float2S1_iiiS1__param_4,
	.param .u64 .ptr .align 1 _ZN6global19complex_gemm_sharedEP6float2S1_iiiS1__param_5
)
{
	.reg .pred 	%p<12>;
	.reg .b32 	%r<45>;
	.reg .b32 	%f<203>;
	.reg .b64 	%rd<13>;
	// demoted variable
	.shared .align 8 .b8 _ZZN6global19complex_gemm_sharedEP6float2S1_iiiS1_E3s_a[2048];
	// demoted variable
	.shared .align 8 .b8 _ZZN6global19complex_gemm_sharedEP6float2S1_iiiS1_E3s_b[2048];
	ld.param.u64 	%rd3, [_ZN6global19complex_gemm_sharedEP6float2S1_iiiS1__param_0];
	ld.param.u64 	%rd4, [_ZN6global19complex_gemm_sharedEP6float2S1_iiiS1__param_1];
	ld.param.u32 	%r23, [_ZN6global19complex_gemm_sharedEP6float2S1_iiiS1__param_2];
	ld.param.u32 	%r24, [_ZN6global19complex_gemm_sharedEP6float2S1_iiiS1__param_3];
	ld.param.u32 	%r25, [_ZN6global19complex_gemm_sharedEP6float2S1_iiiS1__param_4];
	ld.param.u64 	%rd5, [_ZN6global19complex_gemm_sharedEP6float2S1_iiiS1__param_5];
	mov.u32 	%r42, %tid.y;
	mov.u32 	%r40, %tid.x;
	mov.u32 	%r26, %ctaid.y;
	mov.u32 	%r27, %ntid.y;
	mad.lo.s32 	%r3, %r26, %r27, %r42;
	mov.u32 	%r28, %ctaid.x;
	mov.u32 	%r29, %ntid.x;
	mad.lo.s32 	%r4, %r28, %r29, %r40;
	setp.lt.s32 	%p1, %r24, -14;
	mov.f32 	%f201, 0f00000000;
	mov.f32 	%f202, %f201;
	@%p1 bra 	$L__BB1_7;
	add.s32 	%r30, %r24, -1;
	shr.s32 	%r31, %r30, 31;
	shr.u32 	%r32, %r31, 28;
	add.s32 	%r33, %r30, %r32;
	shr.s32 	%r34, %r33, 4;
	neg.s32 	%r44, %r34;
	shl.b32 	%r35, %r42, 7;
	mov.u32 	%r36, _ZZN6global19complex_gemm_sharedEP6float2S1_iiiS1_E3s_a;
	add.s32 	%r5, %r36, %r35;
	shl.b32 	%r37, %r40, 3;
	add.s32 	%r6, %r5, %r37;
	mov.u32 	%r38, _ZZN6global19complex_gemm_sharedEP6float2S1_iiiS1_E3s_b;
	add.s32 	%r8, %r38, %r37;
	add.s32 	%r7, %r8, %r35;
	mad.lo.s32 	%r43, %r42, %r25, %r4;
	shl.b32 	%r11, %r25, 4;
	mad.lo.s32 	%r41, %r24, %r3, %r40;
	cvta.to.global.u64 	%rd1, %rd3;
	cvta.to.global.u64 	%rd2, %rd4;
	mov.f32 	%f202, 0f00000000;
	mov.f32 	%f201, %f202;
$L__BB1_2:
	setp.ge.s32 	%p2, %r3, %r23;
	setp.ge.s32 	%p3, %r40, %r24;
	mov.f32 	%f197, 0f00000000;
	or.pred  	%p4, %p2, %p3;
	mov.f32 	%f198, %f197;
	@%p4 bra 	$L__BB1_4;
	mul.wide.s32 	%rd6, %r41, 8;
	add.s64 	%rd7, %rd1, %rd6;
	ld.global.v2.f32 	{%f197, %f198}, [%rd7];
$L__BB1_4:
	setp.ge.s32 	%p5, %r4, %r25;
	st.shared.v2.f32 	[%r6], {%f197, %f198};
	setp.ge.s32 	%p6, %r42, %r24;
	mov.f32 	%f199, 0f00000000;
	or.pred  	%p7, %p5, %p6;
	mov.f32 	%f200, %f199;
	@%p7 bra 	$L__BB1_6;
	mul.wide.s32 	%rd8, %r43, 8;
	add.s64 	%rd9, %rd2, %rd8;
	ld.global.v2.f32 	{%f199, %f200}, [%rd9];
$L__BB1_6:
	st.shared.v2.f32 	[%r7], {%f199, %f200};
	bar.sync 	0;
	ld.shared.v2.f32 	{%f21, %f22}, [%r5];
	ld.shared.v2.f32 	{%f23, %f24}, [%r8];
	mul.f32 	%f25, %f21, %f23;
	mul.f32 	%f26, %f22, %f24;
	sub.f32 	%f27, %f25, %f26;
	add.f32 	%f28, %f202, %f27;
	mul.f32 	%f29, %f22, %f23;
	fma.rn.f32 	%f30, %f24, %f21, %f29;
	add.f32 	%f31, %f201, %f30;
	ld.shared.v2.f32 	{%f32, %f33}, [%r5+8];
	ld.shared.v2.f32 	{%f34, %f35}, [%r8+128];
	mul.f32 	%f36, %f32, %f34;
	mul.f32 	%f37, %f33, %f35;
	sub.f32 	%f38, %f36, %f37;
	add.f32 	%f39, %f28, %f38;
	mul.f32 	%f40, %f33, %f34;
	fma.rn.f32 	%f41, %f35, %f32, %f40;
	add.f32 	%f42, %f31, %f41;
	ld.shared.v2.f32 	{%f43, %f44}, [%r5+16];
	ld.shared.v2.f32 	{%f45, %f46}, [%r8+256];
	mul.f32 	%f47, %f43, %f45;
	mul.f32 	%f48, %f44, %f46;
	sub.f32 	%f49, %f47, %f48;
	add.f32 	%f50, %f39, %f49;
	mul.f32 	%f51, %f44, %f45;
	fma.rn.f32 	%f52, %f46, %f43, %f51;
	add.f32 	%f53, %f42, %f52;
	ld.shared.v2.f32 	{%f54, %f55}, [%r5+24];
	ld.shared.v2.f32 	{%f56, %f57}, [%r8+384];
	mul.f32 	%f58, %f54, %f56;
	mul.f32 	%f59, %f55, %f57;
	sub.f32 	%f60, %f58, %f59;
	add.f32 	%f61, %f50, %f60;
	mul.f32 	%f62, %f55, %f56;
	fma.rn.f32 	%f63, %f57, %f54, %f62;
	add.f32 	%f64, %f53, %f63;
	ld.shared.v2.f32 	{%f65, %f66}, [%r5+32];
	ld.shared.v2.f32 	{%f67, %f68}, [%r8+512];
	mul.f32 	%f69, %f65, %f67;
	mul.f32 	%f70, %f66, %f68;
	sub.f32 	%f71, %f69, %f70;
	add.f32 	%f72, %f61, %f71;
	mul.f32 	%f73, %f66, %f67;
	fma.rn.f32 	%f74, %f68, %f65, %f73;
	add.f32 	%f75, %f64, %f74;
	ld.shared.v2.f32 	{%f76, %f77}, [%r5+40];
	ld.shared.v2.f32 	{%f78, %f79}, [%r8+640];
	mul.f32 	%f80, %f76, %f78;
	mul.f32 	%f81, %f77, %f79;
	sub.f32 	%f82, %f80, %f81;
	add.f32 	%f83, %f72, %f82;
	mul.f32 	%f84, %f77, %f78;
	fma.rn.f32 	%f85, %f79, %f76, %f84;
	add.f32 	%f86, %f75, %f85;
	ld.shared.v2.f32 	{%f87, %f88}, [%r5+48];
	ld.shared.v2.f32 	{%f89, %f90}, [%r8+768];
	mul.f32 	%f91, %f87, %f89;
	mul.f32 	%f92, %f88, %f90;
	sub.f32 	%f93, %f91, %f92;
	add.f32 	%f94, %f83, %f93;
	mul.f32 	%f95, %f88, %f89;
	fma.rn.f32 	%f96, %f90, %f87, %f95;
	add.f32 	%f97, %f86, %f96;
	ld.shared.v2.f32 	{%f98, %f99}, [%r5+56];
	ld.shared.v2.f32 	{%f100, %f101}, [%r8+896];
	mul.f32 	%f102, %f98, %f100;
	mul.f32 	%f103, %f99, %f101;
	sub.f32 	%f104, %f102, %f103;
	add.f32 	%f105, %f94, %f104;
	mul.f32 	%f106, %f99, %f100;
	fma.rn.f32 	%f107, %f101, %f98, %f106;
	add.f32 	%f108, %f97, %f107;
	ld.shared.v2.f32 	{%f109, %f110}, [%r5+64];
	ld.shared.v2.f32 	{%f111, %f112}, [%r8+1024];
	mul.f32 	%f113, %f109, %f111;
	mul.f32 	%f114, %f110, %f112;
	sub.f32 	%f115, %f113, %f114;
	add.f32 	%f116, %f105, %f115;
	mul.f32 	%f117, %f110, %f111;
	fma.rn.f32 	%f118, %f112, %f109, %f117;
	add.f32 	%f119, %f108, %f118;
	ld.shared.v2.f32 	{%f120, %f121}, [%r5+72];
	ld.shared.v2.f32 	{%f122, %f123}, [%r8+1152];
	mul.f32 	%f124, %f120, %f122;
	mul.f32 	%f125, %f121, %f123;
	sub.f32 	%f126, %f124, %f125;
	add.f32 	%f127, %f116, %f126;
	mul.f32 	%f128, %f121, %f122;
	fma.rn.f32 	%f129, %f123, %f120, %f128;
	add.f32 	%f130, %f119, %f129;
	ld.shared.v2.f32 	{%f131, %f132}, [%r5+80];
	ld.shared.v2.f32 	{%f133, %f134}, [%r8+1280];
	mul.f32 	%f135, %f131, %f133;
	mul.f32 	%f136, %f132, %f134;
	sub.f32 	%f137, %f135, %f136;
	add.f32 	%f138, %f127, %f137;
	mul.f32 	%f139, %f132, %f133;
	fma.rn.f32 	%f140, %f134, %f131, %f139;
	add.f32 	%f141, %f130, %f140;
	ld.shared.v2.f32 	{%f142, %f143}, [%r5+88];
	ld.shared.v2.f32 	{%f144, %f145}, [%r8+1408];
	mul.f32 	%f146, %f142, %f144;
	mul.f32 	%f147, %f143, %f145;
	sub.f32 	%f148, %f146, %f147;
	add.f32 	%f149, %f138, %f148;
	mul.f32 	%f150, %f143, %f144;
	fma.rn.f32 	%f151, %f145, %f142, %f150;
	add.f32 	%f152, %f141, %f151;
	ld.shared.v2.f32 	{%f153, %f154}, [%r5+96];
	ld.shared.v2.f32 	{%f155, %f156}, [%r8+1536];
	mul.f32 	%f157, %f153, %f155;
	mul.f32 	%f158, %f154, %f156;
	sub.f32 	%f159, %f157, %f158;
	add.f32 	%f160, %f149, %f159;
	mul.f32 	%f161, %f154, %f155;
	fma.rn.f32 	%f162, %f156, %f153, %f161;
	add.f32 	%f163, %f152, %f162;
	ld.shared.v2.f32 	{%f164, %f165}, [%r5+104];
	ld.shared.v2.f32 	{%f166, %f167}, [%r8+1664];
	mul.f32 	%f168, %f164, %f166;
	mul.f32 	%f169, %f165, %f167;
	sub.f32 	%f170, %f168, %f169;
	add.f32 	%f171, %f160, %f170;
	mul.f32 	%f172, %f165, %f166;
	fma.rn.f32 	%f173, %f167, %f164, %f172;
	add.f32 	%f174, %f163, %f173;
	ld.shared.v2.f32 	{%f175, %f176}, [%r5+112];
	ld.shared.v2.f32 	{%f177, %f178}, [%r8+1792];
	mul.f32 	%f179, %f175, %f177;
	mul.f32 	%f180, %f176, %f178;
	sub.f32 	%f181, %f179, %f180;
	add.f32 	%f182, %f171, %f181;
	mul.f32 	%f183, %f176, %f177;
	fma.rn.f32 	%f184, %f178, %f175, %f183;
	add.f32 	%f185, %f174, %f184;
	ld.shared.v2.f32 	{%f186, %f187}, [%r5+120];
	ld.shared.v2.f32 	{%f188, %f189}, [%r8+1920];
	mul.f32 	%f190, %f186, %f188;
	mul.f32 	%f191, %f187, %f189;
	sub.f32 	%f192, %f190, %f191;
	add.f32 	%f202, %f182, %f192;
	mul.f32 	%f193, %f187, %f188;
	fma.rn.f32 	%f194, %f189, %f186, %f193;
	add.f32 	%f201, %f185, %f194;
	bar.sync 	0;
	add.s32 	%r44, %r44, 1;
	add.s32 	%r43, %r43, %r11;
	add.s32 	%r42, %r42, 16;
	add.s32 	%r41, %r41, 16;
	add.s32 	%r40, %r40, 16;
	setp.ne.s32 	%p8, %r44, 1;
	@%p8 bra 	$L__BB1_2;
$L__BB1_7:
	setp.ge.s32 	%p9, %r3, %r23;
	setp.ge.s32 	%p10, %r4, %r25;
	or.pred  	%p11, %p9, %p10;
	@%p11 bra 	$L__BB1_9;
	mad.lo.s32 	%r39, %r25, %r3, %r4;
	cvta.to.global.u64 	%rd10, %rd5;
	mul.wide.s32 	%rd11, %r39, 8;
	add.s64 	%rd12, %rd10, %rd11;
	st.global.v2.f32 	[%rd12], {%f202, %f201};
$L__BB1_9:
	ret;

}
	// .globl	_ZN6global30complex_gemm_shared_correctionEP6float2S1_iiiS1_
.visible .entry _ZN6global30complex_gemm_shared_correctionEP6float2S1_iiiS1_(
	.param .u64 .ptr .align 1 _ZN6global30complex_gemm_shared_correctionEP6float2S1_iiiS1__param_0,
	.param .u64 .ptr .align 1 _ZN6global30complex_gemm_shared_correctionEP6float2S1_iiiS1__param_1,
	.param .u32 _ZN6global30complex_gemm_shared_correctionEP6float2S1_iiiS1__param_2,
	.param .u32 _ZN6global30complex_gemm_shared_correctionEP6float2S1_iiiS1__param_3,
	.param .u32 _ZN6global30complex_gemm_shared_correctionEP6float2S1_iiiS1__param_4,
	.param .u64 .ptr .align 1 _ZN6global30complex_gemm_shared_correctionEP6float2S1_iiiS1__param_5
)
{
	.reg .pred 	%p<12>;
	.reg .b32 	%r<45>;
	.reg .b32 	%f<303>;
	.reg .b64 	%rd<13>;
	// demoted variable
	.shared .align 8 .b8 _ZZN6global30complex_gemm_shared_correctionEP6float2S1_iiiS1_E3s_a[2048];
	// demoted variable
	.shared .align 8 .b8 _ZZN6global30complex_gemm_shared_correctionEP6float2S1_iiiS1_E3s_b[2048];
	ld.param.u64 	%rd3, [_ZN6global30complex_gemm_shared_correctionEP6float2S1_iiiS1__param_0];
	ld.param.u64 	%rd4, [_ZN6global30complex_gemm_shared_correctionEP6float2S1_iiiS1__param_1];
	ld.param.u32 	%r23, [_ZN6global30complex_gemm_shared_correctionEP6float2S1_iiiS1__param_2];
	ld.param.u32 	%r24, [_ZN6global30complex_gemm_shared_correctionEP6float2S1_iiiS1__param_3];
	ld.param.u32 	%r25, [_ZN6global30complex_gemm_shared_correctionEP6float2S1_iiiS1__param_4];
	ld.param.u64 	%rd5, [_ZN6global30complex_gemm_shared_correctionEP6float2S1_iiiS1__param_5];
	mov.u32 	%r42, %tid.y;
	mov.u32 	%r40, %tid.x;
	mov.u32 	%r26, %ctaid.y;
	mov.u32 	%r27, %ntid.y;
	mad.lo.s32 	%r3, %r26, %r27, %r42;
	mov.u32 	%r28, %ctaid.x;
	mov.u32 	%r29, %ntid.x;
	mad.lo.s32 	%r4, %r28, %r29, %r40;
	setp.lt.s32 	%p1, %r24, -14;
	mov.f32 	%f301, 0f00000000;
	mov.f32 	%f302, %f301;
	@%p1 bra 	$L__BB2_7;
	add.s32 	%r30, %r24, -1;
	shr.s32 	%r31, %r30, 31;
	shr.u32 	%r32, %r31, 28;
	add.s32 	%r33, %r30, %r32;
	shr.s32 	%r34, %r33, 4;
	neg.s32 	%r44, %r34;
	shl.b32 	%r35, %r42, 7;
	mov.u32 	%r36, _ZZN6global30complex_gemm_shared_correctionEP6float2S1_iiiS1_E3s_a;
	add.s32 	%r5, %r36, %r35;
	shl.b32 	%r37, %r40, 3;
	add.s32 	%r6, %r5, %r37;
	mov.u32 	%r38, _ZZN6global30complex_gemm_shared_correctionEP6float2S1_iiiS1_E3s_b;
	add.s32 	%r8, %r38, %r37;
	add.s32 	%r7, %r8, %r35;
	mad.lo.s32 	%r43, %r42, %r25, %r4;
	shl.b32 	%r11, %r25, 4;
	mad.lo.s32 	%r41, %r24, %r3, %r40;
	cvta.to.global.u64 	%rd1, %rd3;
	cvta.to.global.u64 	%rd2, %rd4;
	mov.f32 	%f302, 0f00000000;
	mov.f32 	%f301, %f302;
	mov.f32 	%f295, %f302;
	mov.f32 	%f296, %f302;
$L__BB2_2:
	setp.ge.s32 	%p2, %r3, %r23;
	setp.ge.s32 	%p3, %r40, %r24;
	mov.f32 	%f297, 0f00000000;
	or.pred  	%p4, %p2, %p3;
	mov.f32 	%f298, %f297;
	@%p4 bra 	$L__BB2_4;
	mul.wide.s32 	%rd6, %r41, 8;
	add.s64 	%rd7, %rd1, %rd6;
	ld.global.v2.f32 	{%f297, %f298}, [%rd7];
$L__BB2_4:
	setp.ge.s32 	%p5, %r4, %r25;
	st.shared.v2.f32 	[%r6], {%f297, %f298};
	setp.ge.s32 	%p6, %r42, %r24;
	mov.f32 	%f299, 0f00000000;
	or.pred  	%p7, %p5, %p6;
	mov.f32 	%f300, %f299;
	@%p7 bra 	$L__BB2_6;
	mul.wide.s32 	%rd8, %r43, 8;
	add.s64 	%rd9, %rd2, %rd8;
	ld.global.v2.f32 	{%f299, %f300}, [%rd9];
$L__BB2_6:
	st.shared.v2.f32 	[%r7], {%f299, %f300};
	bar.sync 	0;
	ld.shared.v2.f32 	{%f25, %f26}, [%r5];
	ld.shared.v2.f32 	{%f27, %f28}, [%r8];
	mul.f32 	%f29, %f25, %f27;
	mul.f32 	%f30, %f26, %f28;
	sub.f32 	%f31, %f29, %f30;
	mul.f32 	%f32, %f25, %f28;
	fma.rn.f32 	%f33, %f26, %f27, %f32;
	sub.f32 	%f34, %f31, %f295;
	sub.f32 	%f35, %f33, %f296;
	add.f32 	%f36, %f301, %f34;
	add.f32 	%f37, %f302, %f35;
	sub.f32 	%f38, %f36, %f301;
	sub.f32 	%f39, %f37, %f302;
	sub.f32 	%f40, %f38, %f34;
	sub.f32 	%f41, %f39, %f35;
	ld.shared.v2.f32 	{%f42, %f43}, [%r5+8];
	ld.shared.v2.f32 	{%f44, %f45}, [%r8+128];
	mul.f32 	%f46, %f42, %f44;
	mul.f32 	%f47, %f43, %f45;
	sub.f32 	%f48, %f46, %f47;
	mul.f32 	%f49, %f42, %f45;
	fma.rn.f32 	%f50, %f43, %f44, %f49;
	sub.f32 	%f51, %f48, %f40;
	sub.f32 	%f52, %f50, %f41;
	add.f32 	%f53, %f36, %f51;
	add.f32 	%f54, %f37, %f52;
	sub.f32 	%f55, %f53, %f36;
	sub.f32 	%f56, %f54, %f37;
	sub.f32 	%f57, %f55, %f51;
	sub.f32 	%f58, %f56, %f52;
	ld.shared.v2.f32 	{%f59, %f60}, [%r5+16];
	ld.shared.v2.f32 	{%f61, %f62}, [%r8+256];
	mul.f32 	%f63, %f59, %f61;
	mul.f32 	%f64, %f60, %f62;
	sub.f32 	%f65, %f63, %f64;
	mul.f32 	%f66, %f59, %f62;
	fma.rn.f32 	%f67, %f60, %f61, %f66;
	sub.f32 	%f68, %f65, %f57;
	sub.f32 	%f69, %f67, %f58;
	add.f32 	%f70, %f53, %f68;
	add.f32 	%f71, %f54, %f69;
	sub.f32 	%f72, %f70, %f53;
	sub.f32 	%f73, %f71, %f54;
	sub.f32 	%f74, %f72, %f68;
	sub.f32 	%f75, %f73, %f69;
	ld.shared.v2.f32 	{%f76, %f77}, [%r5+24];
	ld.shared.v2.f32 	{%f78, %f79}, [%r8+384];
	mul.f32 	%f80, %f76, %f78;
	mul.f32 	%f81, %f77, %f79;
	sub.f32 	%f82, %f80, %f81;
	mul.f32 	%f83, %f76, %f79;
	fma.rn.f32 	%f84, %f77, %f78, %f83;
	sub.f32 	%f85, %f82, %f74;
	sub.f32 	%f86, %f84, %f75;
	add.f32 	%f87, %f70, %f85;
	add.f32 	%f88, %f71, %f86;
	sub.f32 	%f89, %f87, %f70;
	sub.f32 	%f90, %f88, %f71;
	sub.f32 	%f91, %f89, %f85;
	sub.f32 	%f92, %f90, %f86;
	ld.shared.v2.f32 	{%f93, %f94}, [%r5+32];
	ld.shared.v2.f32 	{%f95, %f96}, [%r8+512];
	mul.f32 	%f97, %f93, %f95;
	mul.f32 	%f98, %f94, %f96;
	sub.f32 	%f99, %f97, %f98;
	mul.f32 	%f100, %f93, %f96;
	fma.rn.f32 	%f101, %f94, %f95, %f100;
	sub.f32 	%f102, %f99, %f91;
	sub.f32 	%f103, %f101, %f92;
	add.f32 	%f104, %f87, %f102;
	add.f32 	%f105, %f88, %f103;
	sub.f32 	%f106, %f104, %f87;
	sub.f32 	%f107, %f105, %f88;
	sub.f32 	%f108, %f106, %f102;
	sub.f32 	%f109, %f107, %f103;
	ld.shared.v2.f32 	{%f110, %f111}, [%r5+40];
	ld.shared.v2.f32 	{%f112, %f113}, [%r8+640];
	mul.f32 	%f114, %f110, %f112;
	mul.f32 	%f115, %f111, %f113;
	sub.f32 	%f116, %f114, %f115;
	mul.f32 	%f117, %f110, %f113;
	fma.rn.f32 	%f118, %f111, %f112, %f117;
	sub.f32 	%f119, %f116, %f108;
	sub.f32 	%f120, %f118, %f109;
	add.f32 	%f121, %f104, %f119;
	add.f32 	%f122, %f105, %f120;
	sub.f32 	%f123, %f121, %f104;
	sub.f32 	%f124, %f122, %f105;
	sub.f32 	%f125, %f123, %f119;
	sub.f32 	%f126, %f124, %f120;
	ld.shared.v2.f32 	{%f127, %f128}, [%r5+48];
	ld.shared.v2.f32 	{%f129, %f130}, [%r8+768];
	mul.f32 	%f131, %f127, %f129;
	mul.f32 	%f132, %f128, %f130;
	sub.f32 	%f133, %f131, %f132;
	mul.f32 	%f134, %f127, %f130;
	fma.rn.f32 	%f135, %f128, %f129, %f134;
	sub.f32 	%f136, %f133, %f125;
	sub.f32 	%f137, %f135, %f126;
	add.f32 	%f138, %f121, %f136;
	add.f32 	%f139, %f122, %f137;
	sub.f32 	%f140, %f138, %f121;
	sub.f32 	%f141, %f139, %f122;
	sub.f32 	%f142, %f140, %f136;
	sub.f32 	%f143, %f141, %f137;
	ld.shared.v2.f32 	{%f144, %f145}, [%r5+56];
	ld.shared.v2.f32 	{%f146, %f147}, [%r8+896];
	mul.f32 	%f148, %f144, %f146;
	mul.f32 	%f149, %f145, %f147;
	sub.f32 	%f150, %f148, %f149;
	mul.f32 	%f151, %f144, %f147;
	fma.rn.f32 	%f152, %f145, %f146, %f151;
	sub.f32 	%f153, %f150, %f142;
	sub.f32 	%f154, %f152, %f143;
	add.f32 	%f155, %f138, %f153;
	add.f32 	%f156, %f139, %f154;
	sub.f32 	%f157, %f155, %f138;
	sub.f32 	%f158, %f156, %f139;
	sub.f32 	%f159, %f157, %f153;
	sub.f32 	%f160, %f158, %f154;
	ld.shared.v2.f32 	{%f161, %f162}, [%r5+64];
	ld.shared.v2.f32 	{%f163, %f164}, [%r8+1024];
	mul.f32 	%f165, %f161, %f163;
	mul.f32 	%f166, %f162, %f164;
	sub.f32 	%f167, %f165, %f166;
	mul.f32 	%f168, %f161, %f164;
	fma.rn.f32 	%f169, %f162, %f163, %f168;
	sub.f32 	%f170, %f167, %f159;
	sub.f32 	%f171, %f169, %f160;
	add.f32 	%f172, %f155, %f170;
	add.f32 	%f173, %f156, %f171;
	sub.f32 	%f174, %f172, %f155;
	sub.f32 	%f175, %f173, %f156;
	sub.f32 	%f176, %f174, %f170;
	sub.f32 	%f177, %f175, %f171;
	ld.shared.v2.f32 	{%f178, %f179}, [%r5+72];
	ld.shared.v2.f32 	{%f180, %f181}, [%r8+1152];
	mul.f32 	%f182, %f178, %f180;
	mul.f32 	%f183, %f179, %f181;
	sub.f32 	%f184, %f182, %f183;
	mul.f32 	%f185, %f178, %f181;
	fma.rn.f32 	%f186, %f179, %f180, %f185;
	sub.f32 	%f187, %f184, %f176;
	sub.f32 	%f188, %f186, %f177;
	add.f32 	%f189, %f172, %f187;
	add.f32 	%f190, %f173, %f188;
	sub.f32 	%f191, %f189, %f172;
	sub.f32 	%f192, %f190, %f173;
	sub.f32 	%f193, %f191, %f187;
	sub.f32 	%f194, %f192, %f188;
	ld.shared.v2.f32 	{%f195, %f196}, [%r5+80];
	ld.shared.v2.f32 	{%f197, %f198}, [%r8+1280];
	mul.f32 	%f199, %f195, %f197;
	mul.f32 	%f200, %f196, %f198;
	sub.f32 	%f201, %f199, %f200;
	mul.f32 	%f202, %f195, %f198;
	fma.rn.f32 	%f203, %f196, %f197, %f202;
	sub.f32 	%f204, %f201, %f193;
	sub.f32 	%f205, %f203, %f194;
	add.f32 	%f206, %f189, %f204;
	add.f32 	%f207, %f190, %f205;
	sub.f32 	%f208, %f206, %f189;
	sub.f32 	%f209, %f207, %f190;
	sub.f32 	%f210, %f208, %f204;
	sub.f32 	%f211, %f209, %f205;
	ld.shared.v2.f32 	{%f212, %f213}, [%r5+88];
	ld.shared.v2.f32 	{%f214, %f215}, [%r8+1408];
	mul.f32 	%f216, %f212, %f214;
	mul.f32 	%f217, %f213, %f215;
	sub.f32 	%f218, %f216, %f217;
	mul.f32 	%f219, %f212, %f215;
	fma.rn.f32 	%f220, %f213, %f214, %f219;
	sub.f32 	%f221, %f218, %f210;
	sub.f32 	%f222, %f220, %f211;
	add.f32 	%f223, %f206, %f221;
	add.f32 	%f224, %f207, %f222;
	sub.f32 	%f225, %f223, %f206;
	sub.f32 	%f226, %f224, %f207;
	sub.f32 	%f227, %f225, %f221;
	sub.f32 	%f228, %f226, %f222;
	ld.shared.v2.f32 	{%f229, %f230}, [%r5+96];
	ld.shared.v2.f32 	{%f231, %f232}, [%r8+1536];
	mul.f32 	%f233, %f229, %f231;
	mul.f32 	%f234, %f230, %f232;
	sub.f32 	%f235, %f233, %f234;
	mul.f32 	%f236, %f229, %f232;
	fma.rn.f32 	%f237, %f230, %f231, %f236;
	sub.f32 	%f238, %f235, %f227;
	sub.f32 	%f239, %f237, %f228;
	add.f32 	%f240, %f223, %f238;
	add.f32 	%f241, %f224, %f239;
	sub.f32 	%f242, %f240, %f223;
	sub.f32 	%f243, %f241, %f224;
	sub.f32 	%f244, %f242, %f238;
	sub.f32 	%f245, %f243, %f239;
	ld.shared.v2.f32 	{%f246, %f247}, [%r5+104];
	ld.shared.v2.f32 	{%f248, %f249}, [%r8+1664];
	mul.f32 	%f250, %f246, %f248;
	mul.f32 	%f251, %f247, %f249;
	sub.f32 	%f252, %f250, %f251;
	mul.f32 	%f253, %f246, %f249;
	fma.rn.f32 	%f254, %f247, %f248, %f253;
	sub.f32 	%f255, %f252, %f244;
	sub.f32 	%f256, %f254, %f245;
	add.f32 	%f257, %f240, %f255;
	add.f32 	%f258, %f241, %f256;
	sub.f32 	%f259, %f257, %f240;
	sub.f32 	%f260, %f258, %f241;
	sub.f32 	%f261, %f259, %f255;
	sub.f32 	%f262, %f260, %f256;
	ld.shared.v2.f32 	{%f263, %f264}, [%r5+112];
	ld.shared.v2.f32 	{%f265, %f266}, [%r8+1792];
	mul.f32 	%f267, %f263, %f265;
	mul.f32 	%f268, %f264, %f266;
	sub.f32 	%f269, %f267, %f268;
	mul.f32 	%f270, %f263, %f266;
	fma.rn.f32 	%f271, %f264, %f265, %f270;
	sub.f32 	%f272, %f269, %f261;
	sub.f32 	%f273, %f271, %f262;
	add.f32 	%f274, %f257, %f272;
	add.f32 	%f275, %f258, %f273;
	sub.f32 	%f276, %f274, %f257;
	sub.f32 	%f277, %f275, %f258;
	sub.f32 	%f278, %f276, %f272;
	sub.f32 	%f279, %f277, %f273;
	ld.shared.v2.f32 	{%f280, %f281}, [%r5+120];
	ld.shared.v2.f32 	{%f282, %f283}, [%r8+1920];
	mul.f32 	%f284, %f280, %f282;
	mul.f32 	%f285, %f281, %f283;
	sub.f32 	%f286, %f284, %f285;
	mul.f32 	%f287, %f280, %f283;
	fma.rn.f32 	%f288, %f281, %f282, %f287;
	sub.f32 	%f289, %f286, %f278;
	sub.f32 	%f290, %f288, %f279;
	add.f32 	%f301, %f274, %f289;
	add.f32 	%f302, %f275, %f290;
	sub.f32 	%f291, %f301, %f274;
	sub.f32 	%f292, %f302, %f275;
	sub.f32 	%f295, %f291, %f289;
	sub.f32 	%f296, %f292, %f290;
	bar.sync 	0;
	add.s32 	%r44, %r44, 1;
	add.s32 	%r43, %r43, %r11;
	add.s32 	%r42, %r42, 16;
	add.s32 	%r41, %r41, 16;
	add.s32 	%r40, %r40, 16;
	setp.ne.s32 	%p8, %r44, 1;
	@%p8 bra 	$L__BB2_2;
$L__BB2_7:
	setp.ge.s32 	%p9, %r3, %r23;
	setp.ge.s32 	%p10, %r4, %r25;
	or.pred  	%p11, %p9, %p10;
	@%p11 bra 	$L__BB2_9;
	mad.lo.s32 	%r39, %r25, %r3, %r4;
	cvta.to.global.u64 	%rd10, %rd5;
	mul.wide.s32 	%rd11, %r39, 8;
	add.s64 	%rd12, %rd10, %rd11;
	st.global.v2.f32 	[%rd12], {%f301, %f302};
$L__BB2_9:
	ret;

}
	// .globl	_ZN6global22complex_gemm_no_sharedEP6float2S1_iiiS1_
.visible .entry _ZN6global22complex_gemm_no_sharedEP6float2S1_iiiS1_(
	.param .u64 .ptr .align 1 _ZN6global22complex_gemm_no_sharedEP6float2S1_iiiS1__param_0,
	.param .u64 .ptr .align 1 _ZN6global22complex_gemm_no_sharedEP6float2S1_iiiS1__param_1,
	.param .u32 _ZN6global22complex_gemm_no_sharedEP6float2S1_iiiS1__param_2,
	.param .u32 _ZN6global22complex_gemm_no_sharedEP6float2S1_iiiS1__param_3,
	.param .u32 _ZN6global22complex_gemm_no_sharedEP6float2S1_iiiS1__param_4,
	.param .u64 .ptr .align 1 _ZN6global22complex_gemm_no_sharedEP6float2S1_iiiS1__param_5
)
{
	.reg .pred 	%p<13>;
	.reg .b32 	%r<43>;
	.reg .b32 	%f<204>;
	.reg .b64 	%rd<53>;

	ld.param.u64 	%rd7, [_ZN6global22complex_gemm_no_sharedEP6float2S1_iiiS1__param_0];
	ld.param.u64 	%rd8, [_ZN6global22complex_gemm_no_sharedEP6float2S1_iiiS1__param_1];
	ld.param.u32 	%r20, [_ZN6global22complex_gemm_no_sharedEP6float2S1_iiiS1__param_2];
	ld.param.u32 	%r18, [_ZN6global22complex_gemm_no_sharedEP6float2S1_iiiS1__param_3];
	ld.param.u32 	%r19, [_ZN6global22complex_gemm_no_sharedEP6float2S1_iiiS1__param_4];
	ld.param.u64 	%rd6, [_ZN6global22complex_gemm_no_sharedEP6float2S1_iiiS1__param_5];
	cvta.to.global.u64 	%rd1, %rd8;
	cvta.to.global.u64 	%rd2, %rd7;
	mov.u32 	%r22, %ntid.y;
	mov.u32 	%r23, %ctaid.y;
	mov.u32 	%r24, %tid.y;
	mad.lo.s32 	%r25, %r22, %r23, %r24;
	mov.u32 	%r26, %ntid.x;
	mov.u32 	%r27, %ctaid.x;
	mov.u32 	%r28, %tid.x;
	mad.lo.s32 	%r2, %r26, %r27, %r28;
	setp.ge.s32 	%p1, %r2, %r19;
	setp.ge.s32 	%p2, %r25, %r20;
	or.pred  	%p3, %p1, %p2;
	@%p3 bra 	$L__BB3_14;
	setp.lt.s32 	%p4, %r18, 1;
	mov.f32 	%f202, 0f00000000;
	mov.f32 	%f203, %f202;
	@%p4 bra 	$L__BB3_13;
	mul.lo.s32 	%r3, %r18, %r25;
	and.b32  	%r4, %r18, 7;
	setp.lt.u32 	%p5, %r18, 8;
	mov.f32 	%f203, 0f00000000;
	mov.b32 	%r41, 0;
	mov.f32 	%f202, %f203;
	@%p5 bra 	$L__BB3_5;
	and.b32  	%r41, %r18, 2147483640;
	neg.s32 	%r39, %r41;
	shl.b32 	%r7, %r19, 3;
	mul.wide.u32 	%rd9, %r3, 8;
	add.s64 	%rd10, %rd9, %rd2;
	add.s64 	%rd52, %rd10, 32;
	mov.f32 	%f203, 0f00000000;
	mul.wide.s32 	%rd13, %r19, 8;
	mov.u32 	%r38, %r2;
$L__BB3_4:
	.pragma "nounroll";
	ld.global.v2.f32 	{%f29, %f30}, [%rd52+-32];
	mul.wide.s32 	%rd11, %r38, 8;
	add.s64 	%rd12, %rd1, %rd11;
	ld.global.v2.f32 	{%f31, %f32}, [%rd12];
	mul.f32 	%f33, %f29, %f31;
	mul.f32 	%f34, %f30, %f32;
	sub.f32 	%f35, %f33, %f34;
	mul.f32 	%f36, %f29, %f32;
	fma.rn.f32 	%f37, %f30, %f31, %f36;
	add.f32 	%f38, %f203, %f35;
	add.f32 	%f39, %f202, %f37;
	ld.global.v2.f32 	{%f40, %f41}, [%rd52+-24];
	add.s64 	%rd14, %rd12, %rd13;
	ld.global.v2.f32 	{%f42, %f43}, [%rd14];
	mul.f32 	%f44, %f40, %f42;
	mul.f32 	%f45, %f41, %f43;
	sub.f32 	%f46, %f44, %f45;
	mul.f32 	%f47, %f40, %f43;
	fma.rn.f32 	%f48, %f41, %f42, %f47;
	add.f32 	%f49, %f38, %f46;
	add.f32 	%f50, %f39, %f48;
	ld.global.v2.f32 	{%f51, %f52}, [%rd52+-16];
	add.s64 	%rd15, %rd14, %rd13;
	ld.global.v2.f32 	{%f53, %f54}, [%rd15];
	mul.f32 	%f55, %f51, %f53;
	mul.f32 	%f56, %f52, %f54;
	sub.f32 	%f57, %f55, %f56;
	mul.f32 	%f58, %f51, %f54;
	fma.rn.f32 	%f59, %f52, %f53, %f58;
	add.f32 	%f60, %f49, %f57;
	add.f32 	%f61, %f50, %f59;
	ld.global.v2.f32 	{%f62, %f63}, [%rd52+-8];
	add.s64 	%rd16, %rd15, %rd13;
	ld.global.v2.f32 	{%f64, %f65}, [%rd16];
	mul.f32 	%f66, %f62, %f64;
	mul.f32 	%f67, %f63, %f65;
	sub.f32 	%f68, %f66, %f67;
	mul.f32 	%f69, %f62, %f65;
	fma.rn.f32 	%f70, %f63, %f64, %f69;
	add.f32 	%f71, %f60, %f68;
	add.f32 	%f72, %f61, %f70;
	ld.global.v2.f32 	{%f73, %f74}, [%rd52];
	add.s64 	%rd17, %rd16, %rd13;
	ld.global.v2.f32 	{%f75, %f76}, [%rd17];
	mul.f32 	%f77, %f73, %f75;
	mul.f32 	%f78, %f74, %f76;
	sub.f32 	%f79, %f77, %f78;
	mul.f32 	%f80, %f73, %f76;
	fma.rn.f32 	%f81, %f74, %f75, %f80;
	add.f32 	%f82, %f71, %f79;
	add.f32 	%f83, %f72, %f81;
	ld.global.v2.f32 	{%f84, %f85}, [%rd52+8];
	add.s64 	%rd18, %rd17, %rd13;
	ld.global.v2.f32 	{%f86, %f87}, [%rd18];
	mul.f32 	%f88, %f84, %f86;
	mul.f32 	%f89, %f85, %f87;
	sub.f32 	%f90, %f88, %f89;
	mul.f32 	%f91, %f84, %f87;
	fma.rn.f32 	%f92, %f85, %f86, %f91;
	add.f32 	%f93, %f82, %f90;
	add.f32 	%f94, %f83, %f92;
	ld.global.v2.f32 	{%f95, %f96}, [%rd52+16];
	add.s64 	%rd19, %rd18, %rd13;
	ld.global.v2.f32 	{%f97, %f98}, [%rd19];
	mul.f32 	%f99, %f95, %f97;
	mul.f32 	%f100, %f96, %f98;
	sub.f32 	%f101, %f99, %f100;
	mul.f32 	%f102, %f95, %f98;
	fma.rn.f32 	%f103, %f96, %f97, %f102;
	add.f32 	%f104, %f93, %f101;
	add.f32 	%f105, %f94, %f103;
	ld.global.v2.f32 	{%f106, %f107}, [%rd52+24];
	add.s64 	%rd20, %rd19, %rd13;
	ld.global.v2.f32 	{%f108, %f109}, [%rd20];
	mul.f32 	%f110, %f106, %f108;
	mul.f32 	%f111, %f107, %f109;
	sub.f32 	%f112, %f110, %f111;
	mul.f32 	%f113, %f106, %f109;
	fma.rn.f32 	%f114, %f107, %f108, %f113;
	add.f32 	%f203, %f104, %f112;
	add.f32 	%f202, %f105, %f114;
	add.s32 	%r39, %r39, 8;
	add.s32 	%r38, %r38, %r7;
	add.s64 	%rd52, %rd52, 64;
	setp.ne.s32 	%p6, %r39, 0;
	@%p6 bra 	$L__BB3_4;
$L__BB3_5:
	setp.eq.s32 	%p7, %r4, 0;
	@%p7 bra 	$L__BB3_13;
	and.b32  	%r13, %r18, 3;
	setp.lt.u32 	%p8, %r4, 4;
	@%p8 bra 	$L__BB3_8;
	add.s32 	%r30, %r41, %r3;
	mul.wide.u32 	%rd21, %r30, 8;
	add.s64 	%rd22, %rd2, %rd21;
	ld.global.v2.f32 	{%f116, %f117}, [%rd22];
	mad.lo.s32 	%r31, %r41, %r19, %r2;
	mul.wide.s32 	%rd23, %r31, 8;
	add.s64 	%rd24, %rd1, %rd23;
	ld.global.v2.f32 	{%f118, %f119}, [%rd24];
	mul.f32 	%f120, %f116, %f118;
	mul.f32 	%f121, %f117, %f119;
	sub.f32 	%f122, %f120, %f121;
	mul.f32 	%f123, %f116, %f119;
	fma.rn.f32 	%f124, %f117, %f118, %f123;
	add.f32 	%f125, %f203, %f122;
	add.f32 	%f126, %f202, %f124;
	cvt.u64.u32 	%rd25, %r3;
	cvt.u64.u32 	%rd26, %r41;
	add.s64 	%rd27, %rd26, %rd25;
	shl.b64 	%rd28, %rd27, 3;
	add.s64 	%rd29, %rd2, %rd28;
	ld.global.v2.f32 	{%f127, %f128}, [%rd29+8];
	mul.wide.s32 	%rd30, %r19, 8;
	add.s64 	%rd31, %rd24, %rd30;
	ld.global.v2.f32 	{%f129, %f130}, [%rd31];
	mul.f32 	%f131, %f127, %f129;
	mul.f32 	%f132, %f128, %f130;
	sub.f32 	%f133, %f131, %f132;
	mul.f32 	%f134, %f127, %f130;
	fma.rn.f32 	%f135, %f128, %f129, %f134;
	add.f32 	%f136, %f125, %f133;
	add.f32 	%f137, %f126, %f135;
	ld.global.v2.f32 	{%f138, %f139}, [%rd29+16];
	add.s64 	%rd32, %rd31, %rd30;
	ld.global.v2.f32 	{%f140, %f141}, [%rd32];
	mul.f32 	%f142, %f138, %f140;
	mul.f32 	%f143, %f139, %f141;
	sub.f32 	%f144, %f142, %f143;
	mul.f32 	%f145, %f138, %f141;
	fma.rn.f32 	%f146, %f139, %f140, %f145;
	add.f32 	%f147, %f136, %f144;
	add.f32 	%f148, %f137, %f146;
	ld.global.v2.f32 	{%f149, %f150}, [%rd29+24];
	add.s64 	%rd33, %rd32, %rd30;
	ld.global.v2.f32 	{%f151, %f152}, [%rd33];
	mul.f32 	%f153, %f149, %f151;
	mul.f32 	%f154, %f150, %f152;
	sub.f32 	%f155, %f153, %f154;
	mul.f32 	%f156, %f149, %f152;
	fma.rn.f32 	%f157, %f150, %f151, %f156;
	add.f32 	%f203, %f147, %f155;
	add.f32 	%f202, %f148, %f157;
	add.s32 	%r41, %r41, 4;
$L__BB3_8:
	setp.eq.s32 	%p9, %r13, 0;
	@%p9 bra 	$L__BB3_13;
	setp.eq.s32 	%p10, %r13, 1;
	@%p10 bra 	$L__BB3_11;
	add.s32 	%r32, %r41, %r3;
	mul.wide.u32 	%rd34, %r32, 8;
	add.s64 	%rd35, %rd2, %rd34;
	ld.global.v2.f32 	{%f159, %f160}, [%rd35];
	mad.lo.s32 	%r33, %r41, %r19, %r2;
	mul.wide.s32 	%rd36, %r33, 8;
	add.s64 	%rd37, %rd1, %rd36;
	ld.global.v2.f32 	{%f161, %f162}, [%rd37];
	mul.f32 	%f163, %f159, %f161;
	mul.f32 	%f164, %f160, %f162;
	sub.f32 	%f165, %f163, %f164;
	mul.f32 	%f166, %f159, %f162;
	fma.rn.f32 	%f167, %f160, %f161, %f166;
	add.f32 	%f168, %f203, %f165;
	add.f32 	%f169, %f202, %f167;
	cvt.u64.u32 	%rd38, %r3;
	cvt.u64.u32 	%rd39, %r41;
	add.s64 	%rd40, %rd39, %rd38;
	shl.b64 	%rd41, %rd40, 3;
	add.s64 	%rd42, %rd2, %rd41;
	ld.global.v2.f32 	{%f170, %f171}, [%rd42+8];
	mul.wide.s32 	%rd43, %r19, 8;
	add.s64 	%rd44, %rd37, %rd43;
	ld.global.v2.f32 	{%f172, %f173}, [%rd44];
	mul.f32 	%f174, %f170, %f172;
	mul.f32 	%f175, %f171, %f173;
	sub.f32 	%f176, %f174, %f175;
	mul.f32 	%f177, %f170, %f173;
	fma.rn.f32 	%f178, %f171, %f172, %f177;
	add.f32 	%f203, %f168, %f176;
	add.f32 	%f202, %f169, %f178;
	add.s32 	%r41, %r41, 2;
$L__BB3_11:
	and.b32  	%r34, %r18, 1;
	setp.eq.b32 	%p11, %r34, 1;
	not.pred 	%p12, %p11;
	@%p12 bra 	$L__BB3_13;
	add.s32 	%r35, %r41, %r3;
	mul.wide.u32 	%rd45, %r35, 8;
	add.s64 	%rd46, %rd2, %rd45;
	ld.global.v2.f32 	{%f179, %f180}, [%rd46];
	mad.lo.s32 	%r36, %r41, %r19, %r2;
	mul.wide.s32 	%rd47, %r36, 8;
	add.s64 	%rd48, %rd1, %rd47;
	ld.global.v2.f32 	{%f181, %f182}, [%rd48];
	mul.f32 	%f183, %f179, %f181;
	mul.f32 	%f184, %f180, %f182;
	sub.f32 	%f185, %f183, %f184;
	mul.f32 	%f186, %f179, %f182;
	fma.rn.f32 	%f187, %f180, %f181, %f186;
	add.f32 	%f203, %f203, %f185;
	add.f32 	%f202, %f202, %f187;
$L__BB3_13:
	mad.lo.s32 	%r37, %r19, %r25, %r2;
	cvta.to.global.u64 	%rd49, %rd6;
	mul.wide.s32 	%rd50, %r37, 8;
	add.s64 	%rd51, %rd49, %rd50;
	st.global.v2.f32 	[%rd51], {%f203, %f202};
$L__BB3_14:
	ret;

}


// ===== COMPILED SASS (sm_100) =====

	.target	sm_100

	.elftype	@"ET_EXEC"


//--------------------- .note.nv.tkinfo           --------------------------
	.section	.note.nv.tkinfo,"",@"SHT_NOTE"
	.sectionflags	@"SHF_NOTE_NV_TKINFO"
	.tkinfo
        /*0018*/ 	.word	0x00000002
        /*0030*/ 	.string	""
        /*0030*/ 	.string	"ptxas"
        /*0030*/ 	.string	"Cuda compilation tools, release 13.0, V13.0.88"
        /*0030*/ 	.string	"Build cuda_13.0.r13.0/compiler.36424714_0"
        /*0030*/ 	.string	"-arch sm_100 -m 64 "



//--------------------- .note.nv.cuinfo           --------------------------
	.section	.note.nv.cuinfo,"",@"SHT_NOTE"
	.sectionflags	@"SHF_NOTE_NV_CUINFO"
        /*0018*/ 	.short	0x0002
        /*001a*/ 	.short	0x0064
        /*001c*/ 	.short	0x0082
	.zero		2


//--------------------- .nv.info                  --------------------------
	.section	.nv.info,"",@"SHT_CUDA_INFO"
	.align	4


	//----- nvinfo : EIATTR_REGCOUNT
	.align		4
        /*0000*/ 	.byte	0x04, 0x2f
        /*0002*/ 	.short	(.L_1 - .L_0)
	.align		4
.L_0:
        /*0004*/ 	.word	index@(_ZN6global12complex_gemmEP6float2S1_iiiS1_)
        /*0008*/ 	.word	0x00000020


	//----- nvinfo : EIATTR_FRAME_SIZE
	.align		4
.L_1:
        /*000c*/ 	.byte	0x04, 0x11
        /*000e*/ 	.short	(.L_3 - .L_2)
	.align		4
.L_2:
        /*0010*/ 	.word	index@(_ZN6global12complex_gemmEP6float2S1_iiiS1_)
        /*0014*/ 	.word	0x00000000


	//----- nvinfo : EIATTR_REGCOUNT
	.align		4
.L_3:
        /*0018*/ 	.byte	0x04, 0x2f
        /*001a*/ 	.short	(.L_5 - .L_4)
	.align		4
.L_4:
        /*001c*/ 	.word	index@(_ZN6global19complex_gemm_sharedEP6float2S1_iiiS1_)
        /*0020*/ 	.word	0x00000020


	//----- nvinfo : EIATTR_FRAME_SIZE
	.align		4
.L_5:
        /*0024*/ 	.byte	0x04, 0x11
        /*0026*/ 	.short	(.L_7 - .L_6)
	.align		4
.L_6:
        /*0028*/ 	.word	index@(_ZN6global19complex_gemm_sharedEP6float2S1_iiiS1_)
        /*002c*/ 	.word	0x00000000


	//----- nvinfo : EIATTR_REGCOUNT
	.align		4
.L_7:
        /*0030*/ 	.byte	0x04, 0x2f
        /*0032*/ 	.short	(.L_9 - .L_8)
	.align		4
.L_8:
        /*0034*/ 	.word	index@(_ZN6global30complex_gemm_shared_correctionEP6float2S1_iiiS1_)
        /*0038*/ 	.word	0x00000020


	//----- nvinfo : EIATTR_FRAME_SIZE
	.align		4
.L_9:
        /*003c*/ 	.byte	0x04, 0x11
        /*003e*/ 	.short	(.L_11 - .L_10)
	.align		4
.L_10:
        /*0040*/ 	.word	index@(_ZN6global30complex_gemm_shared_correctionEP6float2S1_iiiS1_)
        /*0044*/ 	.word	0x00000000


	//----- nvinfo : EIATTR_REGCOUNT
	.align		4
.L_11:
        /*0048*/ 	.byte	0x04, 0x2f
        /*004a*/ 	.short	(.L_13 - .L_12)
	.align		4
.L_12:
        /*004c*/ 	.word	index@(_ZN6global22complex_gemm_no_sharedEP6float2S1_iiiS1_)
        /*0050*/ 	.word	0x00000020


	//----- nvinfo : EIATTR_FRAME_SIZE
	.align		4
.L_13:
        /*0054*/ 	.byte	0x04, 0x11
        /*0056*/ 	.short	(.L_15 - .L_14)
	.align		4
.L_14:
        /*0058*/ 	.word	index@(_ZN6global22complex_gemm_no_sharedEP6float2S1_iiiS1_)
        /*005c*/ 	.word	0x00000000


	//----- nvinfo : EIATTR_MIN_STACK_SIZE
	.align		4
.L_15:
        /*0060*/ 	.byte	0x04, 0x12
        /*0062*/ 	.short	(.L_17 - .L_16)
	.align		4
.L_16:
        /*0064*/ 	.word	index@(_ZN6global22complex_gemm_no_sharedEP6float2S1_iiiS1_)
        /*0068*/ 	.word	0x00000000


	//----- nvinfo : EIATTR_MIN_STACK_SIZE
	.align		4
.L_17:
        /*006c*/ 	.byte	0x04, 0x12
        /*006e*/ 	.short	(.L_19 - .L_18)
	.align		4
.L_18:
        /*0070*/ 	.word	index@(_ZN6global30complex_gemm_shared_correctionEP6float2S1_iiiS1_)
        /*0074*/ 	.word	0x00000000


	//----- nvinfo : EIATTR_MIN_STACK_SIZE
	.align		4
.L_19:
        /*0078*/ 	.byte	0x04, 0x12
        /*007a*/ 	.short	(.L_21 - .L_20)
	.align		4
.L_20:
        /*007c*/ 	.word	index@(_ZN6global19complex_gemm_sharedEP6float2S1_iiiS1_)
        /*0080*/ 	.word	0x00000000


	//----- nvinfo : EIATTR_MIN_STACK_SIZE
	.align		4
.L_21:
        /*0084*/ 	.byte	0x04, 0x12
        /*0086*/ 	.short	(.L_23 - .L_22)
	.align		4
.L_22:
        /*0088*/ 	.word	index@(_ZN6global12complex_gemmEP6float2S1_iiiS1_)
        /*008c*/ 	.word	0x00000000
.L_23:


//--------------------- .nv.compat                --------------------------
	.section	.nv.compat,"",@"SHT_CUDA_COMPAT_INFO"
	.align	4
        /*0000*/ 	.byte	0x02, 0x09, 0x00, 0x00, 0x02, 0x02, 0x01, 0x00, 0x02, 0x05, 0x05, 0x00, 0x03, 0x07, 0x01, 0x01
        /*0010*/ 	.byte	0x02, 0x03, 0x00, 0x00, 0x02, 0x06, 0x01, 0x00, 0x04, 0x0b, 0x08, 0x00, 0x09, 0x00, 0x00, 0x00
        /*0020*/ 	.byte	0x00, 0x00, 0x00, 0x00


//--------------------- .nv.info._ZN6global22complex_gemm_no_sharedEP6float2S1_iiiS1_ --------------------------
	.section	.nv.info._ZN6global22complex_gemm_no_sharedEP6float2S1_iiiS1_,"",@"SHT_CUDA_INFO"
	.sectionflags	@""
	.align	4


	//----- nvinfo : EIATTR_CUDA_API_VERSION
	.align		4
        /*0000*/ 	.byte	0x04, 0x37
        /*0002*/ 	.short	(.L_25 - .L_24)
.L_24:
        /*0004*/ 	.word	0x00000082


	//----- nvinfo : EIATTR_KPARAM_INFO
	.align		4
.L_25:
        /*0008*/ 	.byte	0x04, 0x17
        /*000a*/ 	.short	(.L_27 - .L_26)
.L_26:
        /*000c*/ 	.word	0x00000000
        /*0010*/ 	.short	0x0005
        /*0012*/ 	.short	0x0020
        /*0014*/ 	.byte	0x00, 0xf5, 0x21, 0x00


	//----- nvinfo : EIATTR_KPARAM_INFO
	.align		4
.L_27:
        /*0018*/ 	.byte	0x04, 0x17
        /*001a*/ 	.short	(.L_29 - .L_28)
.L_28:
        /*001c*/ 	.word	0x00000000
        /*0020*/ 	.short	0x0004
        /*0022*/ 	.short	0x0018
        /*0024*/ 	.byte	0x00, 0xf0, 0x11, 0x00


	//----- nvinfo : EIATTR_KPARAM_INFO
	.align		4
.L_29:
        /*0028*/ 	.byte	0x04, 0x17
        /*002a*/ 	.short	(.L_31 - .L_30)
.L_30:
        /*002c*/ 	.word	0x00000000
        /*0030*/ 	.short	0x0003
        /*0032*/ 	.short	0x0014
        /*0034*/ 	.byte	0x00, 0xf0, 0x11, 0x00


	//----- nvinfo : EIATTR_KPARAM_INFO
	.align		4
.L_31:
        /*0038*/ 	.byte	0x04, 0x17
        /*003a*/ 	.short	(.L_33 - .L_32)
.L_32:
        /*003c*/ 	.word	0x00000000
        /*0040*/ 	.short	0x0002
        /*0042*/ 	.short	0x0010
        /*0044*/ 	.byte	0x00, 0xf0, 0x11, 0x00


	//----- nvinfo : EIATTR_KPARAM_INFO
	.align		4
.L_33:
        /*0048*/ 	.byte	0x04, 0x17
        /*004a*/ 	.short	(.L_35 - .L_34)
.L_34:
        /*004c*/ 	.word	0x00000000
        /*0050*/ 	.short	0x0001
        /*0052*/ 	.short	0x0008
        /*0054*/ 	.byte	0x00, 0xf5, 0x21, 0x00


	//----- nvinfo : EIATTR_KPARAM_INFO
	.align		4
.L_35:
        /*0058*/ 	.byte	0x04, 0x17
        /*005a*/ 	.short	(.L_37 - .L_36)
.L_36:
        /*005c*/ 	.word	0x00000000
        /*0060*/ 	.short	0x0000
        /*0062*/ 	.short	0x0000
        /*0064*/ 	.byte	0x00, 0xf5, 0x21, 0x00


	//----- nvinfo : EIATTR_SPARSE_MMA_MASK
	.align		4
.L_37:
        /*0068*/ 	.byte	0x03, 0x50
        /*006a*/ 	.short	0x0000


	//----- nvinfo : EIATTR_MAXREG_COUNT
	.align		4
        /*006c*/ 	.byte	0x03, 0x1b
        /*006e*/ 	.short	0x00ff


	//----- nvinfo : EIATTR_MERCURY_ISA_VERSION
	.align		4
        /*0070*/ 	.byte	0x03, 0x5f
        /*0072*/ 	.short	0x0101


	//----- nvinfo : EIATTR_VRC_CTA_INIT_COUNT
	.align		4
        /*0074*/ 	.byte	0x02, 0x4a
	.zero		1
	.zero		1


	//----- nvinfo : EIATTR_EXIT_INSTR_OFFSETS
	.align		4
        /*0078*/ 	.byte	0x04, 0x1c
        /*007a*/ 	.short	(.L_39 - .L_38)


	//   ....[0]....
.L_38:
        /*007c*/ 	.word	0x000000d0


	//   ....[1]....
        /*0080*/ 	.word	0x00000da0


	//----- nvinfo : EIATTR_CBANK_PARAM_SIZE
	.align		4
.L_39:
        /*0084*/ 	.byte	0x03, 0x19
        /*0086*/ 	.short	0x0028


	//----- nvinfo : EIATTR_PARAM_CBANK
	.align		4
        /*0088*/ 	.byte	0x04, 0x0a
        /*008a*/ 	.short	(.L_41 - .L_40)
	.align		4
.L_40:
        /*008c*/ 	.word	index@(.nv.constant0._ZN6global22complex_gemm_no_sharedEP6float2S1_iiiS1_)
        /*0090*/ 	.short	0x0380
        /*0092*/ 	.short	0x0028


	//----- nvinfo : EIATTR_SW_WAR
	.align		4
.L_41:
        /*0094*/ 	.byte	0x04, 0x36
        /*0096*/ 	.short	(.L_43 - .L_42)
.L_42:
        /*0098*/ 	.word	0x00000008
.L_43:


//--------------------- .nv.info._ZN6global30complex_gemm_shared_correctionEP6float2S1_iiiS1_ --------------------------
	.section	.nv.info._ZN6global30complex_gemm_shared_correctionEP6float2S1_iiiS1_,"",@"SHT_CUDA_INFO"
	.sectionflags	@""
	.align	4


	//----- nvinfo : EIATTR_CUDA_API_VERSION
	.align		4
        /*0000*/ 	.byte	0x04, 0x37
        /*0002*/ 	.short	(.L_45 - .L_44)
.L_44:
        /*0004*/ 	.word	0x00000082


	//----- nvinfo : EIATTR_KPARAM_INFO
	.align		4
.L_45:
        /*0008*/ 	.byte	0x04, 0x17
        /*000a*/ 	.short	(.L_47 - .L_46)
.L_46:
        /*000c*/ 	.word	0x00000000
        /*0010*/ 	.short	0x0005
        /*0012*/ 	.short	0x0020
        /*0014*/ 	.byte	0x00, 0xf5, 0x21, 0x00


	//----- nvinfo : EIATTR_KPARAM_INFO
	.align		4
.L_47:
        /*0018*/ 	.byte	0x04, 0x17
        /*001a*/ 	.short	(.L_49 - .L_48)
.L_48:
        /*001c*/ 	.word	0x00000000
        /*0020*/ 	.short	0x0004
        /*0022*/ 	.short	0x0018
        /*0024*/ 	.byte	0x00, 0xf0, 0x11, 0x00


	//----- nvinfo : EIATTR_KPARAM_INFO
	.align		4
.L_49:
        /*0028*/ 	.byte	0x04, 0x17
        /*002a*/ 	.short	(.L_51 - .L_50)
.L_50:
        /*002c*/ 	.word	0x00000000
        /*0030*/ 	.short	0x0003
        /*0032*/ 	.short	0x0014
        /*0034*/ 	.byte	0x00, 0xf0, 0x11, 0x00


	//----- nvinfo : EIATTR_KPARAM_INFO
	.align		4
.L_51:
        /*0038*/ 	.byte	0x04, 0x17
        /*003a*/ 	.short	(.L_53 - .L_52)
.L_52:
        /*003c*/ 	.word	0x00000000
        /*0040*/ 	.short	0x0002
        /*0042*/ 	.short	0x0010
        /*0044*/ 	.byte	0x00, 0xf0, 0x11, 0x00


	//----- nvinfo : EIATTR_KPARAM_INFO
	.align		4
.L_53:
        /*0048*/ 	.byte	0x04, 0x17
        /*004a*/ 	.short	(.L_55 - .L_54)
.L_54:
        /*004c*/ 	.word	0x00000000
        /*0050*/ 	.short	0x0001
        /*0052*/ 	.short	0x0008
        /*0054*/ 	.byte	0x00, 0xf5, 0x21, 0x00


	//----- nvinfo : EIATTR_KPARAM_INFO
	.align		4
.L_55:
        /*0058*/ 	.byte	0x04, 0x17
        /*005a*/ 	.short	(.L_57 - .L_56)
.L_56:
        /*005c*/ 	.word	0x00000000
        /*0060*/ 	.short	0x0000
        /*0062*/ 	.short	0x0000
        /*0064*/ 	.byte	0x00, 0xf5, 0x21, 0x00


	//----- nvinfo : EIATTR_SPARSE_MMA_MASK
	.align		4
.L_57:
        /*0068*/ 	.byte	0x03, 0x50
        /*006a*/ 	.short	0x0000


	//----- nvinfo : EIATTR_MAXREG_COUNT
	.align		4
        /*006c*/ 	.byte	0x03, 0x1b
        /*006e*/ 	.short	0x00ff


	//----- nvinfo : EIATTR_NUM_BARRIERS
	.align		4
        /*0070*/ 	.byte	0x02, 0x4c
        /*0072*/ 	.byte	0x01
	.zero		1


	//----- nvinfo : EIATTR_MERCURY_ISA_VERSION
	.align		4
        /*0074*/ 	.byte	0x03, 0x5f
        /*0076*/ 	.short	0x0101


	//----- nvinfo : EIATTR_VRC_CTA_INIT_COUNT
	.align		4
        /*0078*/ 	.byte	0x02, 0x4a
	.zero		1
	.zero		1


	//----- nvinfo : EIATTR_EXIT_INSTR_OFFSETS
	.align		4
        /*007c*/ 	.byte	0x04, 0x1c
        /*007e*/ 	.short	(.L_59 - .L_58)


	//   ....[0]....
.L_58:
        /*0080*/ 	.word	0x00001160


	//   ....[1]....
        /*0084*/ 	.word	0x000011b0


	//----- nvinfo : EIATTR_CBANK_PARAM_SIZE
	.align		4
.L_59:
        /*0088*/ 	.byte	0x03, 0x19
        /*008a*/ 	.short	0x0028


	//----- nvinfo : EIATTR_PARAM_CBANK
	.align		4
        /*008c*/ 	.byte	0x04, 0x0a
        /*008e*/ 	.short	(.L_61 - .L_60)
	.align		4
.L_60:
        /*0090*/ 	.word	index@(.nv.constant0._ZN6global30complex_gemm_shared_correctionEP6float2S1_iiiS1_)
        /*0094*/ 	.short	0x0380
        /*0096*/ 	.short	0x0028


	//----- nvinfo : EIATTR_SW_WAR
	.align		4
.L_61:
        /*0098*/ 	.byte	0x04, 0x36
        /*009a*/ 	.short	(.L_63 - .L_62)
.L_62:
        /*009c*/ 	.word	0x00000008
.L_63:


//--------------------- .nv.info._ZN6global19complex_gemm_sharedEP6float2S1_iiiS1_ --------------------------
	.section	.nv.info._ZN6global19complex_gemm_sharedEP6float2S1_iiiS1_,"",@"SHT_CUDA_INFO"
	.sectionflags	@""
	.align	4


	//----- nvinfo : EIATTR_CUDA_API_VERSION
	.align		4
        /*0000*/ 	.byte	0x04, 0x37
        /*0002*/ 	.short	(.L_65 - .L_64)
.L_64:
        /*0004*/ 	.word	0x00000082


	//----- nvinfo : EIATTR_KPARAM_INFO
	.align		4
.L_65:
        /*0008*/ 	.byte	0x04, 0x17
        /*000a*/ 	.short	(.L_67 - .L_66)
.L_66:
        /*000c*/ 	.word	0x00000000
        /*0010*/ 	.short	0x0005
        /*0012*/ 	.short	0x0020
        /*0014*/ 	.byte	0x00, 0xf5, 0x21, 0x00


	//----- nvinfo : EIATTR_KPARAM_INFO
	.align		4
.L_67:
        /*0018*/ 	.byte	0x04, 0x17
        /*001a*/ 	.short	(.L_69 - .L_68)
.L_68:
        /*001c*/ 	.word	0x00000000
        /*0020*/ 	.short	0x0004
        /*0022*/ 	.short	0x0018
        /*0024*/ 	.byte	0x00, 0xf0, 0x11, 0x00


	//----- nvinfo : EIATTR_KPARAM_INFO
	.align		4
.L_69:
        /*0028*/ 	.byte	0x04, 0x17
        /*002a*/ 	.short	(.L_71 - .L_70)
.L_70:
        /*002c*/ 	.word	0x00000000
        /*0030*/ 	.short	0x0003
        /*0032*/ 	.short	0x0014
        /*0034*/ 	.byte	0x00, 0xf0, 0x11, 0x00


	//----- nvinfo : EIATTR_KPARAM_INFO
	.align		4
.L_71:
        /*0038*/ 	.byte	0x04, 0x17
        /*003a*/ 	.short	(.L_73 - .L_72)
.L_72:
        /*003c*/ 	.word	0x00000000
        /*0040*/ 	.short	0x0002
        /*0042*/ 	.short	0x0010
        /*0044*/ 	.byte	0x00, 0xf0, 0x11, 0x00


	//----- nvinfo : EIATTR_KPARAM_INFO
	.align		4
.L_73:
        /*0048*/ 	.byte	0x04, 0x17
        /*004a*/ 	.short	(.L_75 - .L_74)
.L_74:
        /*004c*/ 	.word	0x00000000
        /*0050*/ 	.short	0x0001
        /*0052*/ 	.short	0x0008
        /*0054*/ 	.byte	0x00, 0xf5, 0x21, 0x00


	//----- nvinfo : EIATTR_KPARAM_INFO
	.align		4
.L_75:
        /*0058*/ 	.byte	0x04, 0x17
        /*005a*/ 	.short	(.L_77 - .L_76)
.L_76:
        /*005c*/ 	.word	0x00000000
        /*0060*/ 	.short	0x0000
        /*0062*/ 	.short	0x0000
        /*0064*/ 	.byte	0x00, 0xf5, 0x21, 0x00


	//----- nvinfo : EIATTR_SPARSE_MMA_MASK
	.align		4
.L_77:
        /*0068*/ 	.byte	0x03, 0x50
        /*006a*/ 	.short	0x0000


	//----- nvinfo : EIATTR_MAXREG_COUNT
	.align		4
        /*006c*/ 	.byte	0x03, 0x1b
        /*006e*/ 	.short	0x00ff


	//----- nvinfo : EIATTR_NUM_BARRIERS
	.align		4
        /*0070*/ 	.byte	0x02, 0x4c
        /*0072*/ 	.byte	0x01
	.zero		1


	//----- nvinfo : EIATTR_MERCURY_ISA_VERSION
	.align		4
        /*0074*/ 	.byte	0x03, 0x5f
        /*0076*/ 	.short	0x0101


	//----- nvinfo : EIATTR_VRC_CTA_INIT_COUNT
	.align		4
        /*0078*/ 	.byte	0x02, 0x4a
	.zero		1
	.zero		1


	//----- nvinfo : EIATTR_EXIT_INSTR_OFFSETS
	.align		4
        /*007c*/ 	.byte	0x04, 0x1c
        /*007e*/ 	.short	(.L_79 - .L_78)


	//   ....[0]....
.L_78:
        /*0080*/ 	.word	0x00000b50


	//   ....[1]....
        /*0084*/ 	.word	0x00000ba0


	//----- nvinfo : EIATTR_CBANK_PARAM_SIZE
	.align		4
.L_79:
        /*0088*/ 	.byte	0x03, 0x19
        /*008a*/ 	.short	0x0028


	//----- nvinfo : EIATTR_PARAM_CBANK
	.align		4
        /*008c*/ 	.byte	0x04, 0x0a
        /*008e*/ 	.short	(.L_81 - .L_80)
	.align		4
.L_80:
        /*0090*/ 	.word	index@(.nv.constant0._ZN6global19complex_gemm_sharedEP6float2S1_iiiS1_)
        /*0094*/ 	.short	0x0380
        /*0096*/ 	.short	0x0028


	//----- nvinfo : EIATTR_SW_WAR
	.align		4
.L_81:
        /*0098*/ 	.byte	0x04, 0x36
        /*009a*/ 	.short	(.L_83 - .L_82)
.L_82:
        /*009c*/ 	.word	0x00000008
.L_83:


//--------------------- .nv.info._ZN6global12complex_gemmEP6float2S1_iiiS1_ --------------------------
	.section	.nv.info._ZN6global12complex_gemmEP6float2S1_iiiS1_,"",@"SHT_CUDA_INFO"
	.sectionflags	@""
	.align	4


	//----- nvinfo : EIATTR_CUDA_API_VERSION
	.align		4
        /*0000*/ 	.byte	0x04, 0x37
        /*0002*/ 	.short	(.L_85 - .L_84)
.L_84:
        /*0004*/ 	.word	0x00000082


	//----- nvinfo : EIATTR_KPARAM_INFO
	.align		4
.L_85:
        /*0008*/ 	.byte	0x04, 0x17
        /*000a*/ 	.short	(.L_87 - .L_86)
.L_86:
        /*000c*/ 	.word	0x00000000
        /*0010*/ 	.short	0x0005
        /*0012*/ 	.short	0x0020
        /*0014*/ 	.byte	0x00, 0xf5, 0x21, 0x00


	//----- nvinfo : EIATTR_KPARAM_INFO
	.align		4
.L_87:
        /*0018*/ 	.byte	0x04, 0x17
        /*001a*/ 	.short	(.L_89 - .L_88)
.L_88:
        /*001c*/ 	.word	0x00000000
        /*0020*/ 	.short	0x0004
        /*0022*/ 	.short	0x0018
        /*0024*/ 	.byte	0x00, 0xf0, 0x11, 0x00


	//----- nvinfo : EIATTR_KPARAM_INFO
	.align		4
.L_89:
        /*0028*/ 	.byte	0x04, 0x17
        /*002a*/ 	.short	(.L_91 - .L_90)
.L_90:
        /*002c*/ 	.word	0x00000000
        /*0030*/ 	.short	0x0003
        /*0032*/ 	.short	0x0014
        /*0034*/ 	.byte	0x00, 0xf0, 0x11, 0x00


	//----- nvinfo : EIATTR_KPARAM_INFO
	.align		4
.L_91:
        /*0038*/ 	.byte	0x04, 0x17
        /*003a*/ 	.short	(.L_93 - .L_92)
.L_92:
        /*003c*/ 	.word	0x00000000
        /*0040*/ 	.short	0x0002
        /*0042*/ 	.short	0x0010
        /*0044*/ 	.byte	0x00, 0xf0, 0x11, 0x00


	//----- nvinfo : EIATTR_KPARAM_INFO
	.align		4
.L_93:
        /*0048*/ 	.byte	0x04, 0x17
        /*004a*/ 	.short	(.L_95 - .L_94)
.L_94:
        /*004c*/ 	.word	0x00000000
        /*0050*/ 	.short	0x0001
        /*0052*/ 	.short	0x0008
        /*0054*/ 	.byte	0x00, 0xf5, 0x21, 0x00


	//----- nvinfo : EIATTR_KPARAM_INFO
	.align		4
.L_95:
        /*0058*/ 	.byte	0x04, 0x17
        /*005a*/ 	.short	(.L_97 - .L_96)
.L_96:
        /*005c*/ 	.word	0x00000000
        /*0060*/ 	.short	0x0000
        /*0062*/ 	.short	0x0000
        /*0064*/ 	.byte	0x00, 0xf5, 0x21, 0x00


	//----- nvinfo : EIATTR_SPARSE_MMA_MASK
	.align		4
.L_97:
        /*0068*/ 	.byte	0x03, 0x50
        /*006a*/ 	.short	0x0000


	//----- nvinfo : EIATTR_MAXREG_COUNT
	.align		4
        /*006c*/ 	.byte	0x03, 0x1b
        /*006e*/ 	.short	0x00ff


	//----- nvinfo : EIATTR_NUM_BARRIERS
	.align		4
        /*0070*/ 	.byte	0x02, 0x4c
        /*0072*/ 	.byte	0x01
	.zero		1


	//----- nvinfo : EIATTR_MERCURY_ISA_VERSION
	.align		4
        /*0074*/ 	.byte	0x03, 0x5f
        /*0076*/ 	.short	0x0101


	//----- nvinfo : EIATTR_VRC_CTA_INIT_COUNT
	.align		4
        /*0078*/ 	.byte	0x02, 0x4a
	.zero		1
	.zero		1


	//----- nvinfo : EIATTR_EXIT_INSTR_OFFSETS
	.align		4
        /*007c*/ 	.byte	0x04, 0x1c
        /*007e*/ 	.short	(.L_99 - .L_98)


	//   ....[0]....
.L_98:
        /*0080*/ 	.word	0x00000c30


	//----- nvinfo : EIATTR_CRS_STACK_SIZE
	.align		4
.L_99:
        /*0084*/ 	.byte	0x04, 0x1e
        /*0086*/ 	.short	(.L_101 - .L_100)
.L_100:
        /*0088*/ 	.word	0x00000000


	//----- nvinfo : EIATTR_CBANK_PARAM_SIZE
	.align		4
.L_101:
        /*008c*/ 	.byte	0x03, 0x19
        /*008e*/ 	.short	0x0028


	//----- nvinfo : EIATTR_PARAM_CBANK
	.align		4
        /*0090*/ 	.byte	0x04, 0x0a
        /*0092*/ 	.short	(.L_103 - .L_102)
	.align		4
.L_102:
        /*0094*/ 	.word	index@(.nv.constant0._ZN6global12complex_gemmEP6float2S1_iiiS1_)
        /*0098*/ 	.short	0x0380
        /*009a*/ 	.short	0x0028


	//----- nvinfo : EIATTR_SW_WAR
	.align		4
.L_103:
        /*009c*/ 	.byte	0x04, 0x36
        /*009e*/ 	.short	(.L_105 - .L_104)
.L_104:
        /*00a0*/ 	.word	0x00000008
.L_105:


//--------------------- .nv.callgraph             --------------------------
	.section	.nv.callgraph,"",@"SHT_CUDA_CALLGRAPH"
	.align	4
	.sectionentsize	8
	.align		4
        /*0000*/ 	.word	0x00000000
	.align		4
        /*0004*/ 	.word	0xffffffff
	.align		4
        /*0008*/ 	.word	0x00000000
	.align		4
        /*000c*/ 	.word	0xfffffffe
	.align		4
        /*0010*/ 	.word	0x00000000
	.align		4
        /*0014*/ 	.word	0xfffffffd
	.align		4
        /*0018*/ 	.word	0x00000000
	.align		4
        /*001c*/ 	.word	0xfffffffc


//--------------------- .text._ZN6global22complex_gemm_no_sharedEP6float2S1_iiiS1_ --------------------------
	.section	.text._ZN6global22complex_gemm_no_sharedEP6float2S1_iiiS1_,"ax",@progbits
	.align	128
        .global         _ZN6global22complex_gemm_no_sharedEP6float2S1_iiiS1_
        .type           _ZN6global22complex_gemm_no_sharedEP6float2S1_iiiS1_,@function
        .size           _ZN6global22complex_gemm_no_sharedEP6float2S1_iiiS1_,(.L_x_17 - _ZN6global22complex_gemm_no_sharedEP6float2S1_iiiS1_)
        .other          _ZN6global22complex_gemm_no_sharedEP6float2S1_iiiS1_,@"STO_CUDA_ENTRY STV_DEFAULT"
_ZN6global22complex_gemm_no_sharedEP6float2S1_iiiS1_:
.text._ZN6global22complex_gemm_no_sharedEP6float2S1_iiiS1_:
[----:B------:R-:W-:Y:S01]  /*0000*/  LDC R1, c[0x0][0x37c] ;  /* 0x0000df00ff017b82 */ /* 0x000fe20000000800 */
[----:B------:R-:W0:Y:S01]  /*0010*/  S2R R3, SR_CTAID.Y ;  /* 0x0000000000037919 */ /* 0x000e220000002600 */
[----:B------:R-:W0:Y:S06]  /*0020*/  LDCU UR4, c[0x0][0x364] ;  /* 0x00006c80ff0477ac */ /* 0x000e2c0008000800 */
[----:B------:R-:W1:Y:S01]  /*0030*/  LDC R0, c[0x0][0x398] ;  /* 0x0000e600ff007b82 */ /* 0x000e620000000800 */
[----:B------:R-:W0:Y:S01]  /*0040*/  S2R R2, SR_TID.Y ;  /* 0x0000000000027919 */ /* 0x000e220000002200 */
[----:B------:R-:W2:Y:S01]  /*0050*/  LDCU UR5, c[0x0][0x360] ;  /* 0x00006c00ff0577ac */ /* 0x000ea20008000800 */
[----:B------:R-:W2:Y:S01]  /*0060*/  S2R R5, SR_CTAID.X ;  /* 0x0000000000057919 */ /* 0x000ea20000002500 */
[----:B------:R-:W3:Y:S01]  /*0070*/  LDCU UR6, c[0x0][0x390] ;  /* 0x00007200ff0677ac */ /* 0x000ee20008000800 */
[----:B------:R-:W2:Y:S01]  /*0080*/  S2R R4, SR_TID.X ;  /* 0x0000000000047919 */ /* 0x000ea20000002100 */
[----:B0-----:R-:W-:-:S05]  /*0090*/  IMAD R3, R3, UR4, R2 ;  /* 0x0000000403037c24 */ /* 0x001fca000f8e0202 */
[----:B---3--:R-:W-:Y:S01]  /*00a0*/  ISETP.GE.AND P0, PT, R3, UR6, PT ;  /* 0x0000000603007c0c */ /* 0x008fe2000bf06270 */
[----:B--2---:R-:W-:-:S05]  /*00b0*/  IMAD R5, R5, UR5, R4 ;  /* 0x0000000505057c24 */ /* 0x004fca000f8e0204 */
[----:B-1----:R-:W-:-:S13]  /*00c0*/  ISETP.GE.OR P0, PT, R5, R0, P0 ;  /* 0x000000000500720c */ /* 0x002fda0000706670 */
[----:B------:R-:W-:Y:S05]  /*00d0*/  @P0 EXIT ;  /* 0x000000000000094d */ /* 0x000fea0003800000 */
[----:B------:R-:W0:Y:S01]  /*00e0*/  LDCU UR5, c[0x0][0x394] ;  /* 0x00007280ff0577ac */ /* 0x000e220008000800 */
[----:B------:R-:W-:Y:S01]  /*00f0*/  CS2R R20, SRZ ;  /* 0x0000000000147805 */ /* 0x000fe2000001ff00 */
[----:B------:R-:W1:Y:S01]  /*0100*/  LDCU.64 UR8, c[0x0][0x358] ;  /* 0x00006b00ff0877ac */ /* 0x000e620008000a00 */
[----:B0-----:R-:W-:-:S09]  /*0110*/  UISETP.GE.AND UP0, UPT, UR5, 0x1, UPT ;  /* 0x000000010500788c */ /* 0x001fd2000bf06270 */
[----:B-1----:R-:W-:Y:S05]  /*0120*/  BRA.U !UP0, `(.L_x_0) ;  /* 0x0000000d080c7547 */ /* 0x002fea000b800000 */
[----:B------:R-:W-:Y:S02]  /*0130*/  UISETP.GE.U32.AND UP1, UPT, UR5, 0x8, UPT ;  /* 0x000000080500788c */ /* 0x000fe4000bf26070 */
[----:B------:R-:W-:Y:S01]  /*0140*/  IMAD R2, R3, UR5, RZ ;  /* 0x0000000503027c24 */ /* 0x000fe2000f8e02ff */
[----:B------:R-:W-:Y:S01]  /*0150*/  ULOP3.LUT UR6, UR5, 0x7, URZ, 0xc0, !UPT ;  /* 0x0000000705067892 */ /* 0x000fe2000f8ec0ff */
[----:B------:R-:W-:Y:S01]  /*0160*/  CS2R R20, SRZ ;  /* 0x0000000000147805 */ /* 0x000fe2000001ff00 */
[----:B------:R-:W-:Y:S02]  /*0170*/  UMOV UR4, URZ ;  /* 0x000000ff00047c82 */ /* 0x000fe40008000000 */
[----:B------:R-:W-:Y:S02]  /*0180*/  UISETP.NE.AND UP0, UPT, UR6, URZ, UPT ;  /* 0x000000ff0600728c */ /* 0x000fe4000bf05270 */
[----:B------:R-:W-:Y:S09]  /*0190*/  BRA.U !UP1, `(.L_x_1) ;  /* 0x00000005095c7547 */ /* 0x000ff2000b800000 */
[----:B------:R-:W0:Y:S01]  /*01a0*/  LDC.64 R6, c[0x0][0x380] ;  /* 0x0000e000ff067b82 */ /* 0x000e220000000a00 */
[----:B------:R-:W-:Y:S01]  /*01b0*/  HFMA2 R20, -RZ, RZ, 0, 0 ;  /* 0x00000000ff147431 */ /* 0x000fe200000001ff */
[----:B------:R-:W-:-:S04]  /*01c0*/  ULOP3.LUT UR4, UR5, 0x7ffffff8, URZ, 0xc0, !UPT ;  /* 0x7ffffff805047892 */ /* 0x000fc8000f8ec0ff */
[----:B------:R-:W-:Y:S02]  /*01d0*/  UIADD3 UR7, UPT, UPT, -UR4, URZ, URZ ;  /* 0x000000ff04077290 */ /* 0x000fe4000fffe1ff */
[----:B------:R-:W1:Y:S01]  /*01e0*/  LDC.64 R10, c[0x0][0x388] ;  /* 0x0000e200ff0a7b82 */ /* 0x000e620000000a00 */
[----:B0-----:R-:W-:-:S03]  /*01f0*/  IMAD.WIDE.U32 R6, R2, 0x8, R6 ;  /* 0x0000000802067825 */ /* 0x001fc600078e0006 */
[----:B------:R-:W-:-:S04]  /*0200*/  IADD3 R8, P0, PT, R6, 0x20, RZ ;  /* 0x0000002006087810 */ /* 0x000fc80007f1e0ff */
[----:B------:R-:W-:Y:S02]  /*0210*/  IADD3.X R9, PT, PT, RZ, R7, RZ, P0, !PT ;  /* 0x00000007ff097210 */ /* 0x000fe400007fe4ff */
[----:B-1----:R-:W-:-:S07]  /*0220*/  MOV R7, R5 ;  /* 0x0000000500077202 */ /* 0x002fce0000000f00 */
.L_x_2:
[----:B------:R-:W-:Y:S01]  /*0230*/  IMAD.WIDE R28, R7, 0x8, R10 ;  /* 0x00000008071c7825 */ /* 0x000fe200078e020a */
[----:B------:R-:W2:Y:S04]  /*0240*/  LDG.E.64 R24, desc[UR8][R8.64+-0x20] ;  /* 0xffffe00808187981 */ /* 0x000ea8000c1e1b00 */
[----:B------:R-:W2:Y:S01]  /*0250*/  LDG.E.64 R22, desc[UR8][R28.64] ;  /* 0x000000081c167981 */ /* 0x000ea2000c1e1b00 */
[----:B------:R-:W-:-:S03]  /*0260*/  IMAD.WIDE R26, R0, 0x8, R28 ;  /* 0x00000008001a7825 */ /* 0x000fc600078e021c */
[----:B------:R-:W3:Y:S04]  /*0270*/  LDG.E.64 R12, desc[UR8][R8.64+-0x18] ;  /* 0xffffe808080c7981 */ /* 0x000ee8000c1e1b00 */
[----:B------:R0:W3:Y:S04]  /*0280*/  LDG.E.64 R14, desc[UR8][R26.64] ;  /* 0x000000081a0e7981 */ /* 0x0000e8000c1e1b00 */
[----:B------:R-:W4:Y:S01]  /*0290*/  LDG.E.64 R16, desc[UR8][R8.64+-0x10] ;  /* 0xfffff00808107981 */ /* 0x000f22000c1e1b00 */
[----:B0-----:R-:W-:-:S05]  /*02a0*/  IMAD.WIDE R26, R0, 0x8, R26 ;  /* 0x00000008001a7825 */ /* 0x001fca00078e021a */
[----:B------:R-:W4:Y:S01]  /*02b0*/  LDG.E.64 R18, desc[UR8][R26.64] ;  /* 0x000000081a127981 */ /* 0x000f22000c1e1b00 */
[-C--:B--2---:R-:W-:Y:S01]  /*02c0*/  FMUL R4, R25, R23.reuse ;  /* 0x0000001719047220 */ /* 0x084fe20000400000 */
[----:B------:R-:W-:-:S03]  /*02d0*/  FMUL R6, R24, R23 ;  /* 0x0000001718067220 */ /* 0x000fc60000400000 */
[-C--:B------:R-:W-:Y:S01]  /*02e0*/  FFMA R23, R24, R22.reuse, -R4 ;  /* 0x0000001618177223 */ /* 0x080fe20000000804 */
[----:B------:R-:W-:Y:S01]  /*02f0*/  FFMA R4, R25, R22, R6 ;  /* 0x0000001619047223 */ /* 0x000fe20000000006 */
[----:B------:R-:W-:-:S04]  /*0300*/  IMAD.WIDE R24, R0, 0x8, R26 ;  /* 0x0000000800187825 */ /* 0x000fc800078e021a */
[-C--:B---3--:R-:W-:Y:S01]  /*0310*/  FMUL R29, R13, R15.reuse ;  /* 0x0000000f0d1d7220 */ /* 0x088fe20000400000 */
[C---:B------:R-:W-:Y:S01]  /*0320*/  FMUL R22, R12.reuse, R15 ;  /* 0x0000000f0c167220 */ /* 0x040fe20000400000 */
[----:B------:R-:W-:Y:S02]  /*0330*/  FADD R6, R23, R20 ;  /* 0x0000001417067221 */ /* 0x000fe40000000000 */
[-C--:B------:R-:W-:Y:S01]  /*0340*/  FFMA R23, R12, R14.reuse, -R29 ;  /* 0x0000000e0c177223 */ /* 0x080fe2000000081d */
[----:B------:R-:W-:Y:S02]  /*0350*/  FFMA R22, R13, R14, R22 ;  /* 0x0000000e0d167223 */ /* 0x000fe40000000016 */
[----:B------:R0:W2:Y:S04]  /*0360*/  LDG.E.64 R14, desc[UR8][R24.64] ;  /* 0x00000008180e7981 */ /* 0x0000a8000c1e1b00 */
[----:B------:R-:W2:Y:S01]  /*0370*/  LDG.E.64 R12, desc[UR8][R8.64+-0x8] ;  /* 0xfffff808080c7981 */ /* 0x000ea2000c1e1b00 */
[-C--:B----4-:R-:W-:Y:S01]  /*0380*/  FMUL R27, R17, R19.reuse ;  /* 0x00000013111b7220 */ /* 0x090fe20000400000 */
[----:B------:R-:W-:Y:S01]  /*0390*/  FMUL R20, R16, R19 ;  /* 0x0000001310147220 */ /* 0x000fe20000400000 */
[----:B0-----:R-:W-:-:S04]  /*03a0*/  IMAD.WIDE R24, R0, 0x8, R24 ;  /* 0x0000000800187825 */ /* 0x001fc800078e0218 */
[-C--:B------:R-:W-:Y:S01]  /*03b0*/  FFMA R26, R16, R18.reuse, -R27 ;  /* 0x00000012101a7223 */ /* 0x080fe2000000081b */
[----:B------:R-:W-:Y:S02]  /*03c0*/  FFMA R20, R17, R18, R20 ;  /* 0x0000001211147223 */ /* 0x000fe40000000014 */
[----:B------:R-:W3:Y:S04]  /*03d0*/  LDG.E.64 R18, desc[UR8][R8.64] ;  /* 0x0000000808127981 */ /* 0x000ee8000c1e1b00 */
[----:B------:R-:W3:Y:S01]  /*03e0*/  LDG.E.64 R16, desc[UR8][R24.64] ;  /* 0x0000000818107981 */ /* 0x000ee2000c1e1b00 */
[----:B------:R-:W-:Y:S01]  /*03f0*/  FADD R21, R4, R21 ;  /* 0x0000001504157221 */ /* 0x000fe20000000000 */
[----:B------:R-:W-:Y:S01]  /*0400*/  FADD R23, R6, R23 ;  /* 0x0000001706177221 */ /* 0x000fe20000000000 */
[----:B------:R-:W-:-:S04]  /*0410*/  IMAD.WIDE R28, R0, 0x8, R24 ;  /* 0x00000008001c7825 */ /* 0x000fc800078e0218 */
[----:B------:R-:W-:Y:S01]  /*0420*/  FADD R21, R21, R22 ;  /* 0x0000001615157221 */ /* 0x000fe20000000000 */
[----:B------:R-:W-:Y:S01]  /*0430*/  FADD R22, R23, R26 ;  /* 0x0000001a17167221 */ /* 0x000fe20000000000 */
[-C--:B--2---:R-:W-:Y:S01]  /*0440*/  FMUL R27, R13, R15.reuse ;  /* 0x0000000f0d1b7220 */ /* 0x084fe20000400000 */
[----:B------:R-:W-:-:S03]  /*0450*/  FMUL R4, R12, R15 ;  /* 0x0000000f0c047220 */ /* 0x000fc60000400000 */
[-C--:B------:R-:W-:Y:S01]  /*0460*/  FFMA R23, R12, R14.reuse, -R27 ;  /* 0x0000000e0c177223 */ /* 0x080fe2000000081b */
[----:B------:R-:W-:Y:S01]  /*0470*/  FFMA R4, R13, R14, R4 ;  /* 0x0000000e0d047223 */ /* 0x000fe20000000004 */
[----:B------:R-:W-:Y:S01]  /*0480*/  IMAD.WIDE R26, R0, 0x8, R28 ;  /* 0x00000008001a7825 */ /* 0x000fe200078e021c */
[----:B------:R0:W2:Y:S04]  /*0490*/  LDG.E.64 R12, desc[UR8][R28.64] ;  /* 0x000000081c0c7981 */ /* 0x0000a8000c1e1b00 */
[----:B------:R-:W2:Y:S01]  /*04a0*/  LDG.E.64 R14, desc[UR8][R8.64+0x8] ;  /* 0x00000808080e7981 */ /* 0x000ea2000c1e1b00 */
[-C--:B---3--:R-:W-:Y:S01]  /*04b0*/  FMUL R25, R19, R17.reuse ;  /* 0x0000001113197220 */ /* 0x088fe20000400000 */
[----:B------:R-:W-:-:S03]  /*04c0*/  FMUL R24, R18, R17 ;  /* 0x0000001112187220 */ /* 0x000fc60000400000 */
[-C--:B------:R-:W-:Y:S01]  /*04d0*/  FFMA R6, R18, R16.reuse, -R25 ;  /* 0x0000001012067223 */ /* 0x080fe20000000819 */
[----:B------:R-:W-:Y:S02]  /*04e0*/  FFMA R24, R19, R16, R24 ;  /* 0x0000001013187223 */ /* 0x000fe40000000018 */
[----:B------:R-:W3:Y:S04]  /*04f0*/  LDG.E.64 R16, desc[UR8][R8.64+0x10] ;  /* 0x0000100808107981 */ /* 0x000ee8000c1e1b00 */
[----:B------:R1:W3:Y:S01]  /*0500*/  LDG.E.64 R18, desc[UR8][R26.64] ;  /* 0x000000081a127981 */ /* 0x0002e2000c1e1b00 */
[----:B0-----:R-:W-:-:S04]  /*0510*/  IMAD.WIDE R28, R0, 0x8, R26 ;  /* 0x00000008001c7825 */ /* 0x001fc800078e021a */
[----:B------:R-:W-:Y:S02]  /*0520*/  FADD R25, R21, R20 ;  /* 0x0000001415197221 */ /* 0x000fe40000000000 */
[----:B------:R-:W4:Y:S01]  /*0530*/  LDG.E.64 R20, desc[UR8][R28.64] ;  /* 0x000000081c147981 */ /* 0x000f22000c1e1b00 */
[----:B-1----:R-:W-:-:S03]  /*0540*/  FADD R27, R22, R23 ;  /* 0x00000017161b7221 */ /* 0x002fc60000000000 */
[----:B------:R0:W4:Y:S01]  /*0550*/  LDG.E.64 R22, desc[UR8][R8.64+0x18] ;  /* 0x0000180808167981 */ /* 0x000122000c1e1b00 */
[----:B------:R-:W-:-:S04]  /*0560*/  FADD R25, R25, R4 ;  /* 0x0000000419197221 */ /* 0x000fc80000000000 */
[----:B------:R-:W-:Y:S01]  /*0570*/  FADD R24, R25, R24 ;  /* 0x0000001819187221 */ /* 0x000fe20000000000 */
[----:B------:R-:W-:Y:S01]  /*0580*/  FADD R6, R27, R6 ;  /* 0x000000061b067221 */ /* 0x000fe20000000000 */
[----:B------:R-:W-:-:S04]  /*0590*/  UIADD3 UR7, UPT, UPT, UR7, 0x8, URZ ;  /* 0x0000000807077890 */ /* 0x000fc8000fffe0ff */
[----:B------:R-:W-:Y:S01]  /*05a0*/  UISETP.NE.AND UP1, UPT, UR7, URZ, UPT ;  /* 0x000000ff0700728c */ /* 0x000fe2000bf25270 */
[----:B0-----:R-:W-:Y:S02]  /*05b0*/  IADD3 R8, P0, PT, R8, 0x40, RZ ;  /* 0x0000004008087810 */ /* 0x001fe40007f1e0ff */
[----:B------:R-:W-:Y:S02]  /*05c0*/  LEA R7, R0, R7, 0x3 ;  /* 0x0000000700077211 */ /* 0x000fe400078e18ff */
[----:B------:R-:W-:Y:S01]  /*05d0*/  IADD3.X R9, PT, PT, RZ, R9, RZ, P0, !PT ;  /* 0x00000009ff097210 */ /* 0x000fe200007fe4ff */
[-C--:B--2---:R-:W-:Y:S01]  /*05e0*/  FMUL R25, R15, R13.reuse ;  /* 0x0000000d0f197220 */ /* 0x084fe20000400000 */
[----:B------:R-:W-:-:S03]  /*05f0*/  FMUL R4, R14, R13 ;  /* 0x0000000d0e047220 */ /* 0x000fc60000400000 */
[-C--:B------:R-:W-:Y:S01]  /*0600*/  FFMA R25, R14, R12.reuse, -R25 ;  /* 0x0000000c0e197223 */ /* 0x080fe20000000819 */
[----:B------:R-:W-:-:S03]  /*0610*/  FFMA R15, R15, R12, R4 ;  /* 0x0000000c0f0f7223 */ /* 0x000fc60000000004 */
[----:B------:R-:W-:Y:S01]  /*0620*/  FADD R6, R6, R25 ;  /* 0x0000001906067221 */ /* 0x000fe20000000000 */
[-C--:B---3--:R-:W-:Y:S01]  /*0630*/  FMUL R13, R17, R19.reuse ;  /* 0x00000013110d7220 */ /* 0x088fe20000400000 */
[----:B------:R-:W-:-:S03]  /*0640*/  FMUL R4, R16, R19 ;  /* 0x0000001310047220 */ /* 0x000fc60000400000 */
[-C--:B------:R-:W-:Y:S01]  /*0650*/  FFMA R13, R16, R18.reuse, -R13 ;  /* 0x00000012100d7223 */ /* 0x080fe2000000080d */
[----:B------:R-:W-:Y:S01]  /*0660*/  FADD R15, R24, R15 ;  /* 0x0000000f180f7221 */ /* 0x000fe20000000000 */
[----:B------:R-:W-:Y:S02]  /*0670*/  FFMA R4, R17, R18, R4 ;  /* 0x0000001211047223 */ /* 0x000fe40000000004 */
[----:B------:R-:W-:Y:S01]  /*0680*/  FADD R6, R6, R13 ;  /* 0x0000000d06067221 */ /* 0x000fe20000000000 */
[-C--:B----4-:R-:W-:Y:S01]  /*0690*/  FMUL R13, R23, R21.reuse ;  /* 0x00000015170d7220 */ /* 0x090fe20000400000 */
[C---:B------:R-:W-:Y:S01]  /*06a0*/  FMUL R12, R22.reuse, R21 ;  /* 0x00000015160c7220 */ /* 0x040fe20000400000 */
[----:B------:R-:W-:Y:S02]  /*06b0*/  FADD R4, R15, R4 ;  /* 0x000000040f047221 */ /* 0x000fe40000000000 */
[-C--:B------:R-:W-:Y:S01]  /*06c0*/  FFMA R13, R22, R20.reuse, -R13 ;  /* 0x00000014160d7223 */ /* 0x080fe2000000080d */
[----:B------:R-:W-:-:S03]  /*06d0*/  FFMA R21, R23, R20, R12 ;  /* 0x0000001417157223 */ /* 0x000fc6000000000c */
[----:B------:R-:W-:Y:S01]  /*06e0*/  FADD R20, R6, R13 ;  /* 0x0000000d06147221 */ /* 0x000fe20000000000 */
[----:B------:R-:W-:Y:S01]  /*06f0*/  FADD R21, R4, R21 ;  /* 0x0000001504157221 */ /* 0x000fe20000000000 */
[----:B------:R-:W-:Y:S06]  /*0700*/  BRA.U UP1, `(.L_x_2) ;  /* 0xfffffff901c87547 */ /* 0x000fec000b83ffff */
.L_x_1:
[----:B------:R-:W-:Y:S05]  /*0710*/  BRA.U !UP0, `(.L_x_0) ;  /* 0x0000000508907547 */ /* 0x000fea000b800000 */
[----:B------:R-:W-:Y:S02]  /*0720*/  UISETP.GE.U32.AND UP0, UPT, UR6, 0x4, UPT ;  /* 0x000000040600788c */ /* 0x000fe4000bf06070 */
[----:B------:R-:W-:-:S04]  /*0730*/  ULOP3.LUT UR7, UR5, 0x3, URZ, 0xc0, !UPT ;  /* 0x0000000305077892 */ /* 0x000fc8000f8ec0ff */
[----:B------:R-:W-:-:S03]  /*0740*/  UISETP.NE.AND UP1, UPT, UR7, URZ, UPT ;  /* 0x000000ff0700728c */ /* 0x000fc6000bf25270 */
[----:B------:R-:W-:Y:S08]  /*0750*/  BRA.U !UP0, `(.L_x_3) ;  /* 0x0000000108bc7547 */ /* 0x000ff0000b800000 */
[----:B------:R-:W0:Y:S01]  /*0760*/  LDC.64 R10, c[0x0][0x388] ;  /* 0x0000e200ff0a7b82 */ /* 0x000e220000000a00 */
[----:B------:R-:W1:Y:S01]  /*0770*/  LDCU.64 UR10, c[0x0][0x380] ;  /* 0x00007000ff0a77ac */ /* 0x000e620008000a00 */
[----:B------:R-:W-:Y:S01]  /*0780*/  IMAD R13, R0, UR4, R5 ;  /* 0x00000004000d7c24 */ /* 0x000fe2000f8e0205 */
[C---:B------:R-:W-:Y:S02]  /*0790*/  IADD3 R4, P0, PT, R2.reuse, UR4, RZ ;  /* 0x0000000402047c10 */ /* 0x040fe4000ff1e0ff */
[----:B------:R-:W-:-:S03]  /*07a0*/  IADD3 R9, PT, PT, R2, UR4, RZ ;  /* 0x0000000402097c10 */ /* 0x000fc6000fffe0ff */
[----:B------:R-:W2:Y:S01]  /*07b0*/  LDC.64 R6, c[0x0][0x380] ;  /* 0x0000e000ff067b82 */ /* 0x000ea20000000a00 */
[----:B0-----:R-:W-:Y:S01]  /*07c0*/  IMAD.WIDE R10, R13, 0x8, R10 ;  /* 0x000000080d0a7825 */ /* 0x001fe200078e020a */
[----:B------:R-:W-:Y:S02]  /*07d0*/  IADD3.X R13, PT, PT, RZ, RZ, RZ, P0, !PT ;  /* 0x000000ffff0d7210 */ /* 0x000fe400007fe4ff */
[----:B-1----:R-:W-:Y:S01]  /*07e0*/  LEA R8, P0, R4, UR10, 0x3 ;  /* 0x0000000a04087c11 */ /* 0x002fe2000f8018ff */
[----:B--2---:R-:W-:-:S03]  /*07f0*/  IMAD.WIDE.U32 R6, R9, 0x8, R6 ;  /* 0x0000000809067825 */ /* 0x004fc600078e0006 */
[----:B------:R-:W-:Y:S01]  /*0800*/  LEA.HI.X R9, R4, UR11, R13, 0x3, P0 ;  /* 0x0000000b04097c11 */ /* 0x000fe200080f1c0d */
[C---:B------:R-:W-:Y:S02]  /*0810*/  IMAD.WIDE R12, R0.reuse, 0x8, R10 ;  /* 0x00000008000c7825 */ /* 0x040fe400078e020a */
[----:B------:R-:W2:Y:S04]  /*0820*/  LDG.E.64 R6, desc[UR8][R6.64] ;  /* 0x0000000806067981 */ /* 0x000ea8000c1e1b00 */
[----:B------:R-:W2:Y:S01]  /*0830*/  LDG.E.64 R10, desc[UR8][R10.64] ;  /* 0x000000080a0a7981 */ /* 0x000ea2000c1e1b00 */
[----:B------:R-:W-:-:S03]  /*0840*/  IMAD.WIDE R26, R0, 0x8, R12 ;  /* 0x00000008001a7825 */ /* 0x000fc600078e020c */
[----:B------:R-:W3:Y:S04]  /*0850*/  LDG.E.64 R12, desc[UR8][R12.64] ;  /* 0x000000080c0c7981 */ /* 0x000ee8000c1e1b00 */
[----:B------:R-:W3:Y:S01]  /*0860*/  LDG.E.64 R14, desc[UR8][R8.64+0x8] ;  /* 0x00000808080e7981 */ /* 0x000ee2000c1e1b00 */
[----:B------:R-:W-:-:S03]  /*0870*/  IMAD.WIDE R24, R0, 0x8, R26 ;  /* 0x0000000800187825 */ /* 0x000fc600078e021a */
[----:B------:R-:W4:Y:S04]  /*0880*/  LDG.E.64 R16, desc[UR8][R8.64+0x10] ;  /* 0x0000100808107981 */ /* 0x000f28000c1e1b00 */
[----:B------:R-:W4:Y:S04]  /*0890*/  LDG.E.64 R18, desc[UR8][R26.64] ;  /* 0x000000081a127981 */ /* 0x000f28000c1e1b00 */
[----:B------:R-:W5:Y:S04]  /*08a0*/  LDG.E.64 R22, desc[UR8][R8.64+0x18] ;  /* 0x0000180808167981 */ /* 0x000f68000c1e1b00 */
[----:B------:R-:W5:Y:S01]  /*08b0*/  LDG.E.64 R24, desc[UR8][R24.64] ;  /* 0x0000000818187981 */ /* 0x000f62000c1e1b00 */
[----:B------:R-:W-:Y:S01]  /*08c0*/  UIADD3 UR4, UPT, UPT, UR4, 0x4, URZ ;  /* 0x0000000404047890 */ /* 0x000fe2000fffe0ff */
[-C--:B--2---:R-:W-:Y:S01]  /*08d0*/  FMUL R29, R7, R11.reuse ;  /* 0x0000000b071d7220 */ /* 0x084fe20000400000 */
[----:B------:R-:W-:-:S03]  /*08e0*/  FMUL R4, R6, R11 ;  /* 0x0000000b06047220 */ /* 0x000fc60000400000 */
[-C--:B------:R-:W-:Y:S01]  /*08f0*/  FFMA R29, R6, R10.reuse, -R29 ;  /* 0x0000000a061d7223 */ /* 0x080fe2000000081d */
[----:B------:R-:W-:Y:S01]  /*0900*/  FFMA R4, R7, R10, R4 ;  /* 0x0000000a07047223 */ /* 0x000fe20000000004 */
[-C--:B---3--:R-:W-:Y:S01]  /*0910*/  FMUL R6, R14, R13.reuse ;  /* 0x0000000d0e067220 */ /* 0x088fe20000400000 */
[----:B------:R-:W-:Y:S01]  /*0920*/  FMUL R7, R15, R13 ;  /* 0x0000000d0f077220 */ /* 0x000fe20000400000 */
[----:B------:R-:W-:Y:S01]  /*0930*/  FADD R29, R20, R29 ;  /* 0x0000001d141d7221 */ /* 0x000fe20000000000 */
[----:B------:R-:W-:Y:S01]  /*0940*/  FADD R4, R21, R4 ;  /* 0x0000000415047221 */ /* 0x000fe20000000000 */
[-C--:B------:R-:W-:Y:S01]  /*0950*/  FFMA R15, R15, R12.reuse, R6 ;  /* 0x0000000c0f0f7223 */ /* 0x080fe20000000006 */
[----:B------:R-:W-:Y:S01]  /*0960*/  FFMA R14, R14, R12, -R7 ;  /* 0x0000000c0e0e7223 */ /* 0x000fe20000000807 */
[-C--:B----4-:R-:W-:Y:S01]  /*0970*/  FMUL R6, R16, R19.reuse ;  /* 0x0000001310067220 */ /* 0x090fe20000400000 */
[----:B------:R-:W-:Y:S02]  /*0980*/  FMUL R7, R17, R19 ;  /* 0x0000001311077220 */ /* 0x000fe40000400000 */
[----:B------:R-:W-:Y:S01]  /*0990*/  FADD R14, R29, R14 ;  /* 0x0000000e1d0e7221 */ /* 0x000fe20000000000 */
[----:B------:R-:W-:Y:S01]  /*09a0*/  FADD R4, R4, R15 ;  /* 0x0000000f04047221 */ /* 0x000fe20000000000 */
[-C--:B------:R-:W-:Y:S01]  /*09b0*/  FFMA R17, R17, R18.reuse, R6 ;  /* 0x0000001211117223 */ /* 0x080fe20000000006 */
[----:B------:R-:W-:Y:S01]  /*09c0*/  FFMA R7, R16, R18, -R7 ;  /* 0x0000001210077223 */ /* 0x000fe20000000807 */
[-C--:B-----5:R-:W-:Y:S01]  /*09d0*/  FMUL R9, R23, R25.reuse ;  /* 0x0000001917097220 */ /* 0x0a0fe20000400000 */
[----:B------:R-:W-:-:S02]  /*09e0*/  FMUL R6, R22, R25 ;  /* 0x0000001916067220 */ /* 0x000fc40000400000 */
[----:B------:R-:W-:Y:S01]  /*09f0*/  FADD R7, R14, R7 ;  /* 0x000000070e077221 */ /* 0x000fe20000000000 */
[----:B------:R-:W-:Y:S01]  /*0a00*/  FADD R4, R4, R17 ;  /* 0x0000001104047221 */ /* 0x000fe20000000000 */
[-C--:B------:R-:W-:Y:S01]  /*0a10*/  FFMA R20, R22, R24.reuse, -R9 ;  /* 0x0000001816147223 */ /* 0x080fe20000000809 */
[----:B------:R-:W-:-:S03]  /*0a20*/  FFMA R21, R23, R24, R6 ;  /* 0x0000001817157223 */ /* 0x000fc60000000006 */
[----:B------:R-:W-:Y:S01]  /*0a30*/  FADD R20, R7, R20 ;  /* 0x0000001407147221 */ /* 0x000fe20000000000 */
[----:B------:R-:W-:-:S07]  /*0a40*/  FADD R21, R4, R21 ;  /* 0x0000001504157221 */ /* 0x000fce0000000000 */
.L_x_3:
[----:B------:R-:W-:Y:S05]  /*0a50*/  BRA.U !UP1, `(.L_x_0) ;  /* 0x0000000109c07547 */ /* 0x000fea000b800000 */
[----:B------:R-:W-:Y:S02]  /*0a60*/  UISETP.NE.AND UP0, UPT, UR7, 0x1, UPT ;  /* 0x000000010700788c */ /* 0x000fe4000bf05270 */
[----:B------:R-:W-:-:S04]  /*0a70*/  ULOP3.LUT UR5, UR5, 0x1, URZ, 0xc0, !UPT ;  /* 0x0000000105057892 */ /* 0x000fc8000f8ec0ff */
[----:B------:R-:W-:-:S03]  /*0a80*/  UISETP.NE.U32.AND UP1, UPT, UR5, 0x1, UPT ;  /* 0x000000010500788c */ /* 0x000fc6000bf25070 */
[----:B------:R-:W-:Y:S08]  /*0a90*/  BRA.U !UP0, `(.L_x_4) ;  /* 0x0000000108747547 */ /* 0x000ff0000b800000 */
[----:B------:R-:W0:Y:S01]  /*0aa0*/  LDC.64 R6, c[0x0][0x380] ;  /* 0x0000e000ff067b82 */ /* 0x000e220000000a00 */
[----:B------:R-:W1:Y:S01]  /*0ab0*/  LDCU.64 UR6, c[0x0][0x380] ;  /* 0x00007000ff0677ac */ /* 0x000e620008000a00 */
[----:B------:R-:W-:Y:S01]  /*0ac0*/  IADD3 R9, PT, PT, R2, UR4, RZ ;  /* 0x0000000402097c10 */ /* 0x000fe2000fffe0ff */
[----:B------:R-:W-:Y:S01]  /*0ad0*/  IMAD R15, R0, UR4, R5 ;  /* 0x00000004000f7c24 */ /* 0x000fe2000f8e0205 */
[----:B------:R-:W-:-:S04]  /*0ae0*/  IADD3 R4, P0, PT, R2, UR4, RZ ;  /* 0x0000000402047c10 */ /* 0x000fc8000ff1e0ff */
[----:B------:R-:W2:Y:S01]  /*0af0*/  LDC.64 R10, c[0x0][0x388] ;  /* 0x0000e200ff0a7b82 */ /* 0x000ea20000000a00 */
[----:B0-----:R-:W-:Y:S01]  /*0b00*/  IMAD.WIDE.U32 R8, R9, 0x8, R6 ;  /* 0x0000000809087825 */ /* 0x001fe200078e0006 */
[----:B------:R-:W-:Y:S02]  /*0b10*/  IADD3.X R7, PT, PT, RZ, RZ, RZ, P0, !PT ;  /* 0x000000ffff077210 */ /* 0x000fe400007fe4ff */
[----:B-1----:R-:W-:-:S03]  /*0b20*/  LEA R12, P0, R4, UR6, 0x3 ;  /* 0x00000006040c7c11 */ /* 0x002fc6000f8018ff */
[----:B------:R-:W3:Y:S01]  /*0b30*/  LDG.E.64 R8, desc[UR8][R8.64] ;  /* 0x0000000808087981 */ /* 0x000ee2000c1e1b00 */
[----:B------:R-:W-:Y:S01]  /*0b40*/  LEA.HI.X R13, R4, UR7, R7, 0x3, P0 ;  /* 0x00000007040d7c11 */ /* 0x000fe200080f1c07 */
[----:B--2---:R-:W-:-:S05]  /*0b50*/  IMAD.WIDE R14, R15, 0x8, R10 ;  /* 0x000000080f0e7825 */ /* 0x004fca00078e020a */
[----:B------:R-:W3:Y:S01]  /*0b60*/  LDG.E.64 R6, desc[UR8][R14.64] ;  /* 0x000000080e067981 */ /* 0x000ee2000c1e1b00 */
[----:B------:R-:W-:-:S03]  /*0b70*/  IMAD.WIDE R10, R0, 0x8, R14 ;  /* 0x00000008000a7825 */ /* 0x000fc600078e020e */
[----:B------:R-:W2:Y:S04]  /*0b80*/  LDG.E.64 R12, desc[UR8][R12.64+0x8] ;  /* 0x000008080c0c7981 */ /* 0x000ea8000c1e1b00 */
[----:B------:R-:W2:Y:S01]  /*0b90*/  LDG.E.64 R10, desc[UR8][R10.64] ;  /* 0x000000080a0a7981 */ /* 0x000ea2000c1e1b00 */
[----:B------:R-:W-:Y:S01]  /*0ba0*/  UIADD3 UR4, UPT, UPT, UR4, 0x2, URZ ;  /* 0x0000000204047890 */ /* 0x000fe2000fffe0ff */
[-C--:B---3--:R-:W-:Y:S01]  /*0bb0*/  FMUL R17, R9, R7.reuse ;  /* 0x0000000709117220 */ /* 0x088fe20000400000 */
[----:B------:R-:W-:-:S03]  /*0bc0*/  FMUL R4, R8, R7 ;  /* 0x0000000708047220 */ /* 0x000fc60000400000 */
[-C--:B------:R-:W-:Y:S01]  /*0bd0*/  FFMA R17, R8, R6.reuse, -R17 ;  /* 0x0000000608117223 */ /* 0x080fe20000000811 */
[----:B------:R-:W-:Y:S01]  /*0be0*/  FFMA R4, R9, R6, R4 ;  /* 0x0000000609047223 */ /* 0x000fe20000000004 */
[-C--:B--2---:R-:W-:Y:S01]  /*0bf0*/  FMUL R7, R13, R11.reuse ;  /* 0x0000000b0d077220 */ /* 0x084fe20000400000 */
[----:B------:R-:W-:Y:S01]  /*0c00*/  FMUL R6, R12, R11 ;  /* 0x0000000b0c067220 */ /* 0x000fe20000400000 */
[----:B------:R-:W-:Y:S01]  /*0c10*/  FADD R17, R20, R17 ;  /* 0x0000001114117221 */ /* 0x000fe20000000000 */
[----:B------:R-:W-:Y:S01]  /*0c20*/  FADD R4, R21, R4 ;  /* 0x0000000415047221 */ /* 0x000fe20000000000 */
[-C--:B------:R-:W-:Y:S01]  /*0c30*/  FFMA R20, R12, R10.reuse, -R7 ;  /* 0x0000000a0c147223 */ /* 0x080fe20000000807 */
[----:B------:R-:W-:-:S03]  /*0c40*/  FFMA R13, R13, R10, R6 ;  /* 0x0000000a0d0d7223 */ /* 0x000fc60000000006 */
[----:B------:R-:W-:Y:S01]  /*0c50*/  FADD R20, R17, R20 ;  /* 0x0000001411147221 */ /* 0x000fe20000000000 */
[----:B------:R-:W-:-:S07]  /*0c60*/  FADD R21, R4, R13 ;  /* 0x0000000d04157221 */ /* 0x000fce0000000000 */
.L_x_4:
[----:B------:R-:W-:Y:S05]  /*0c70*/  BRA.U UP1, `(.L_x_0) ;  /* 0x0000000101387547 */ /* 0x000fea000b800000 */
[----:B------:R-:W0:Y:S01]  /*0c80*/  LDC.64 R6, c[0x0][0x380] ;  /* 0x0000e000ff067b82 */ /* 0x000e220000000a00 */
[----:B------:R-:W-:Y:S01]  /*0c90*/  IADD3 R11, PT, PT, R2, UR4, RZ ;  /* 0x00000004020b7c10 */ /* 0x000fe2000fffe0ff */
[----:B------:R-:W-:-:S06]  /*0ca0*/  IMAD R13, R0, UR4, R5 ;  /* 0x00000004000d7c24 */ /* 0x000fcc000f8e0205 */
[----:B------:R-:W1:Y:S01]  /*0cb0*/  LDC.64 R8, c[0x0][0x388] ;  /* 0x0000e200ff087b82 */ /* 0x000e620000000a00 */
[----:B0-----:R-:W-:-:S06]  /*0cc0*/  IMAD.WIDE.U32 R6, R11, 0x8, R6 ;  /* 0x000000080b067825 */ /* 0x001fcc00078e0006 */
[----:B------:R-:W2:Y:S01]  /*0cd0*/  LDG.E.64 R6, desc[UR8][R6.64] ;  /* 0x0000000806067981 */ /* 0x000ea2000c1e1b00 */
[----:B-1----:R-:W-:-:S06]  /*0ce0*/  IMAD.WIDE R8, R13, 0x8, R8 ;  /* 0x000000080d087825 */ /* 0x002fcc00078e0208 */
[----:B------:R-:W2:Y:S02]  /*0cf0*/  LDG.E.64 R8, desc[UR8][R8.64] ;  /* 0x0000000808087981 */ /* 0x000ea4000c1e1b00 */
[-C--:B--2---:R-:W-:Y:S01]  /*0d00*/  FMUL R11, R7, R9.reuse ;  /* 0x00000009070b7220 */ /* 0x084fe20000400000 */
[----:B------:R-:W-:-:S03]  /*0d10*/  FMUL R2, R6, R9 ;  /* 0x0000000906027220 */ /* 0x000fc60000400000 */
[-C--:B------:R-:W-:Y:S01]  /*0d20*/  FFMA R11, R6, R8.reuse, -R11 ;  /* 0x00000008060b7223 */ /* 0x080fe2000000080b */
[----:B------:R-:W-:-:S03]  /*0d30*/  FFMA R2, R7, R8, R2 ;  /* 0x0000000807027223 */ /* 0x000fc60000000002 */
[----:B------:R-:W-:Y:S01]  /*0d40*/  FADD R20, R20, R11 ;  /* 0x0000000b14147221 */ /* 0x000fe20000000000 */
[----:B------:R-:W-:-:S07]  /*0d50*/  FADD R21, R21, R2 ;  /* 0x0000000215157221 */ /* 0x000fce0000000000 */
.L_x_0:
[----:B------:R-:W0:Y:S01]  /*0d60*/  LDC.64 R6, c[0x0][0x3a0] ;  /* 0x0000e800ff067b82 */ /* 0x000e220000000a00 */
[----:B------:R-:W-:-:S04]  /*0d70*/  IMAD R3, R3, R0, R5 ;  /* 0x0000000003037224 */ /* 0x000fc800078e0205 */
[----:B0-----:R-:W-:-:S05]  /*0d80*/  IMAD.WIDE R2, R3, 0x8, R6 ;  /* 0x0000000803027825 */ /* 0x001fca00078e0206 */
[----:B------:R-:W-:Y:S01]  /*0d90*/  STG.E.64 desc[UR8][R2.64], R20 ;  /* 0x0000001402007986 */ /* 0x000fe2000c101b08 */
[----:B------:R-:W-:Y:S05]  /*0da0*/  EXIT ;  /* 0x000000000000794d */ /* 0x000fea0003800000 */
.L_x_5:
[----:B------:R-:W-:-:S00]  /*0db0*/  BRA `(.L_x_5) ;  /* 0xfffffffc00fc7947 */ /* 0x000fc0000383ffff */
[----:B------:R-:W-:-:S00]  /*0dc0*/  NOP ;  /* 0x0000000000007918 */ /* 0x000fc00000000000 */
        /* <DEDUP_REMOVED lines=11> */
.L_x_17:


//--------------------- .text._ZN6global30complex_gemm_shared_correctionEP6float2S1_iiiS1_ --------------------------
	.section	.text._ZN6global30complex_gemm_shared_correctionEP6float2S1_iiiS1_,"ax",@progbits
	.align	128
        .global         _ZN6global30complex_gemm_shared_correctionEP6float2S1_iiiS1_
        .type           _ZN6global30complex_gemm_shared_correctionEP6float2S1_iiiS1_,@function
        .size           _ZN6global30complex_gemm_shared_correctionEP6float2S1_iiiS1_,(.L_x_18 - _ZN6global30complex_gemm_shared_correctionEP6float2S1_iiiS1_)
        .other          _ZN6global30complex_gemm_shared_correctionEP6float2S1_iiiS1_,@"STO_CUDA_ENTRY STV_DEFAULT"
_ZN6global30complex_gemm_shared_correctionEP6float2S1_iiiS1_:
.text._ZN6global30complex_gemm_shared_correctionEP6float2S1_iiiS1_:
[----:B------:R-:W-:Y:S01]  /*0000*/  LDC R1, c[0x0][0x37c] ;  /* 0x0000df00ff017b82 */ /* 0x000fe20000000800 */
[----:B------:R-:W0:Y:S01]  /*0010*/  S2R R12, SR_TID.Y ;  /* 0x00000000000c7919 */ /* 0x000e220000002200 */
[----:B------:R-:W1:Y:S06]  /*0020*/  LDCU UR9, c[0x0][0x394] ;  /* 0x00007280ff0977ac */ /* 0x000e6c0008000800 */
[----:B------:R-:W0:Y:S01]  /*0030*/  LDC R3, c[0x0][0x364] ;  /* 0x0000d900ff037b82 */ /* 0x000e220000000800 */
[----:B------:R-:W-:Y:S01]  /*0040*/  CS2R R14, SRZ ;  /* 0x00000000000e7805 */ /* 0x000fe2000001ff00 */
[----:B------:R-:W2:Y:S01]  /*0050*/  S2R R13, SR_TID.X ;  /* 0x00000000000d7919 */ /* 0x000ea20000002100 */
[----:B------:R-:W3:Y:S01]  /*0060*/  LDCU UR13, c[0x0][0x398] ;  /* 0x00007300ff0d77ac */ /* 0x000ee20008000800 */
[----:B------:R-:W4:Y:S04]  /*0070*/  LDCU.64 UR10, c[0x0][0x358] ;  /* 0x00006b00ff0a77ac */ /* 0x000f280008000a00 */
[----:B------:R-:W0:Y:S08]  /*0080*/  S2UR UR4, SR_CTAID.Y ;  /* 0x00000000000479c3 */ /* 0x000e300000002600 */
[----:B------:R-:W2:Y:S01]  /*0090*/  S2UR UR5, SR_CTAID.X ;  /* 0x00000000000579c3 */ /* 0x000ea20000002500 */
[----:B-1----:R-:W-:-:S07]  /*00a0*/  UISETP.GE.AND UP0, UPT, UR9, -0xe, UPT ;  /* 0xfffffff20900788c */ /* 0x002fce000bf06270 */
[----:B------:R-:W2:Y:S01]  /*00b0*/  LDC R0, c[0x0][0x360] ;  /* 0x0000d800ff007b82 */ /* 0x000ea20000000800 */
[----:B0-----:R-:W-:Y:S02]  /*00c0*/  IMAD R20, R3, UR4, R12 ;  /* 0x0000000403147c24 */ /* 0x001fe4000f8e020c */
[----:B--2---:R-:W-:Y:S01]  /*00d0*/  IMAD R21, R0, UR5, R13 ;  /* 0x0000000500157c24 */ /* 0x004fe2000f8e020d */
[----:B---34-:R-:W-:Y:S06]  /*00e0*/  BRA.U !UP0, `(.L_x_6) ;  /* 0x0000001108107547 */ /* 0x018fec000b800000 */
[----:B------:R-:W0:Y:S01]  /*00f0*/  S2UR UR7, SR_CgaCtaId ;  /* 0x00000000000779c3 */ /* 0x000e220000008800 */
[----:B------:R-:W1:Y:S01]  /*0100*/  LDCU UR12, c[0x0][0x398] ;  /* 0x00007300ff0c77ac */ /* 0x000e620008000800 */
[----:B------:R-:W-:Y:S02]  /*0110*/  CS2R R26, SRZ ;  /* 0x00000000001a7805 */ /* 0x000fe4000001ff00 */
[----:B------:R-:W-:Y:S01]  /*0120*/  CS2R R14, SRZ ;  /* 0x00000000000e7805 */ /* 0x000fe2000001ff00 */
[----:B------:R-:W-:Y:S01]  /*0130*/  IMAD R6, R20, UR9, R13 ;  /* 0x0000000914067c24 */ /* 0x000fe2000f8e020d */
[----:B------:R-:W-:Y:S01]  /*0140*/  UMOV UR6, 0x400 ;  /* 0x0000040000067882 */ /* 0x000fe20000000000 */
[----:B------:R-:W-:Y:S01]  /*0150*/  UIADD3 UR4, UPT, UPT, UR9, -0x1, URZ ;  /* 0xffffffff09047890 */ /* 0x000fe2000fffe0ff */
[----:B------:R-:W2:Y:S01]  /*0160*/  LDC R0, c[0x0][0x398] ;  /* 0x0000e600ff007b82 */ /* 0x000ea20000000800 */
[----:B------:R-:W3:Y:S02]  /*0170*/  LDCU.64 UR14, c[0x0][0x390] ;  /* 0x00007200ff0e77ac */ /* 0x000ee40008000a00 */
[----:B------:R-:W-:-:S04]  /*0180*/  USHF.R.S32.HI UR5, URZ, 0x1f, UR4 ;  /* 0x0000001fff057899 */ /* 0x000fc80008011404 */
[----:B------:R-:W-:Y:S01]  /*0190*/  ULEA.HI UR5, UR5, UR4, URZ, 0x4 ;  /* 0x0000000405057291 */ /* 0x000fe2000f8f20ff */
[----:B-1----:R-:W-:-:S03]  /*01a0*/  IMAD R7, R12, UR12, R21 ;  /* 0x0000000c0c077c24 */ /* 0x002fc6000f8e0215 */
[----:B------:R-:W-:Y:S02]  /*01b0*/  USHF.R.S32.HI UR5, URZ, 0x4, UR5 ;  /* 0x00000004ff057899 */ /* 0x000fe40008011405 */
[----:B0-----:R-:W-:Y:S02]  /*01c0*/  ULEA UR8, UR7, UR6, 0x18 ;  /* 0x0000000607087291 */ /* 0x001fe4000f8ec0ff */
[----:B------:R-:W-:Y:S02]  /*01d0*/  UIADD3 UR6, UPT, UPT, UR6, 0x800, URZ ;  /* 0x0000080006067890 */ /* 0x000fe4000fffe0ff */
[----:B------:R-:W-:Y:S02]  /*01e0*/  UIADD3 UR5, UPT, UPT, -UR5, URZ, URZ ;  /* 0x000000ff05057290 */ /* 0x000fe4000fffe1ff */
[----:B------:R-:W-:Y:S01]  /*01f0*/  ULEA UR6, UR7, UR6, 0x18 ;  /* 0x0000000607067291 */ /* 0x000fe2000f8ec0ff */
[----:B------:R-:W-:-:S04]  /*0200*/  LEA R2, R12, UR8, 0x7 ;  /* 0x000000080c027c11 */ /* 0x000fc8000f8e38ff */
[C---:B------:R-:W-:Y:S02]  /*0210*/  LEA R5, R13.reuse, R2, 0x3 ;  /* 0x000000020d057211 */ /* 0x040fe400078e18ff */
[----:B------:R-:W-:-:S04]  /*0220*/  LEA R3, R13, UR6, 0x3 ;  /* 0x000000060d037c11 */ /* 0x000fc8000f8e18ff */
[----:B---3--:R-:W-:-:S07]  /*0230*/  LEA R4, R12, R3, 0x7 ;  /* 0x000000030c047211 */ /* 0x008fce00078e38ff */
.L_x_7:
[----:B------:R-:W-:Y:S02]  /*0240*/  ISETP.GE.AND P1, PT, R13, UR15, PT ;  /* 0x0000000f0d007c0c */ /* 0x000fe4000bf26270 */
[----:B------:R-:W-:Y:S02]  /*0250*/  CS2R R22, SRZ ;  /* 0x0000000000167805 */ /* 0x000fe4000001ff00 */
[----:B------:R-:W-:Y:S02]  /*0260*/  ISETP.GE.AND P0, PT, R12, UR15, PT ;  /* 0x0000000f0c007c0c */ /* 0x000fe4000bf06270 */
[----:B------:R-:W-:Y:S02]  /*0270*/  CS2R R24, SRZ ;  /* 0x0000000000187805 */ /* 0x000fe4000001ff00 */
[----:B------:R-:W-:Y:S02]  /*0280*/  ISETP.GE.OR P1, PT, R20, UR14, P1 ;  /* 0x0000000e14007c0c */ /* 0x000fe40008f26670 */
[----:B--2---:R-:W-:-:S11]  /*0290*/  ISETP.GE.OR P0, PT, R21, R0, P0 ;  /* 0x000000001500720c */ /* 0x004fd60000706670 */
[----:B------:R-:W0:Y:S08]  /*02a0*/  @!P1 LDC.64 R10, c[0x0][0x380] ;  /* 0x0000e000ff0a9b82 */ /* 0x000e300000000a00 */
[----:B------:R-:W1:Y:S01]  /*02b0*/  @!P0 LDC.64 R8, c[0x0][0x388] ;  /* 0x0000e200ff088b82 */ /* 0x000e620000000a00 */
[----:B0-----:R-:W-:-:S05]  /*02c0*/  @!P1 IMAD.WIDE R28, R6, 0x8, R10 ;  /* 0x00000008061c9825 */ /* 0x001fca00078e020a */
[----:B------:R-:W2:Y:S01]  /*02d0*/  @!P1 LDG.E.64 R22, desc[UR10][R28.64] ;  /* 0x0000000a1c169981 */ /* 0x000ea2000c1e1b00 */
[----:B-1----:R-:W-:-:S05]  /*02e0*/  @!P0 IMAD.WIDE R8, R7, 0x8, R8 ;  /* 0x0000000807088825 */ /* 0x002fca00078e0208 */
[----:B------:R-:W3:Y:S04]  /*02f0*/  @!P0 LDG.E.64 R24, desc[UR10][R8.64] ;  /* 0x0000000a08188981 */ /* 0x000ee8000c1e1b00 */
[----:B--2---:R-:W-:Y:S04]  /*0300*/  STS.64 [R5], R22 ;  /* 0x0000001605007388 */ /* 0x004fe80000000a00 */
[----:B---3--:R-:W-:Y:S01]  /*0310*/  STS.64 [R4], R24 ;  /* 0x0000001804007388 */ /* 0x008fe20000000a00 */
[----:B------:R-:W-:Y:S06]  /*0320*/  BAR.SYNC.DEFER_BLOCKING 0x0 ;  /* 0x0000000000007b1d */ /* 0x000fec0000010000 */
[----:B------:R-:W-:Y:S04]  /*0330*/  LDS.64 R16, [R3] ;  /* 0x0000000003107984 */ /* 0x000fe80000000a00 */
[----:B------:R-:W0:Y:S04]  /*0340*/  LDS.128 R8, [R2] ;  /* 0x0000000002087984 */ /* 0x000e280000000c00 */
[----:B------:R-:W1:Y:S01]  /*0350*/  LDS.64 R18, [R3+0x80] ;  /* 0x0000800003127984 */ /* 0x000e620000000a00 */
[-C--:B0-----:R-:W-:Y:S01]  /*0360*/  FMUL R29, R9, R17.reuse ;  /* 0x00000011091d7220 */ /* 0x081fe20000400000 */
[----:B------:R-:W-:-:S03]  /*0370*/  FMUL R28, R8, R17 ;  /* 0x00000011081c7220 */ /* 0x000fc60000400000 */
[----:B------:R-:W-:Y:S01]  /*0380*/  FFMA R17, R8, R16, -R29 ;  /* 0x0000001008117223 */ /* 0x000fe2000000081d */
[C---:B-1----:R-:W-:Y:S01]  /*0390*/  FMUL R8, R19.reuse, R10 ;  /* 0x0000000a13087220 */ /* 0x042fe20000400000 */
[-C--:B------:R-:W-:Y:S01]  /*03a0*/  FMUL R29, R19, R11.reuse ;  /* 0x0000000b131d7220 */ /* 0x080fe20000400000 */
[----:B------:R-:W-:Y:S01]  /*03b0*/  FFMA R23, R9, R16, R28 ;  /* 0x0000001009177223 */ /* 0x000fe2000000001c */
[----:B------:R-:W-:Y:S01]  /*03c0*/  FADD R27, R17, -R27 ;  /* 0x8000001b111b7221 */ /* 0x000fe20000000000 */
[C---:B------:R-:W-:Y:S01]  /*03d0*/  FFMA R24, R18.reuse, R11, R8 ;  /* 0x0000000b12187223 */ /* 0x040fe20000000008 */
[----:B------:R-:W-:Y:S01]  /*03e0*/  FFMA R25, R18, R10, -R29 ;  /* 0x0000000a12197223 */ /* 0x000fe2000000081d */
[----:B------:R-:W-:Y:S04]  /*03f0*/  LDS.64 R16, [R3+0x100] ;  /* 0x0001000003107984 */ /* 0x000fe80000000a00 */
[----:B------:R-:W0:Y:S01]  /*0400*/  LDS.128 R8, [R2+0x10] ;  /* 0x0000100002087984 */ /* 0x000e220000000c00 */
[----:B------:R-:W-:-:S03]  /*0410*/  FADD R22, R27, R14 ;  /* 0x0000000e1b167221 */ /* 0x000fc60000000000 */
[----:B------:R-:W1:Y:S01]  /*0420*/  LDS.64 R18, [R3+0x180] ;  /* 0x0001800003127984 */ /* 0x000e620000000a00 */
[----:B------:R-:W-:Y:S01]  /*0430*/  FADD R14, R22, -R14 ;  /* 0x8000000e160e7221 */ /* 0x000fe20000000000 */
[----:B------:R-:W-:-:S03]  /*0440*/  FADD R26, R23, -R26 ;  /* 0x8000001a171a7221 */ /* 0x000fc60000000000 */
[----:B------:R-:W-:-:S04]  /*0450*/  FADD R14, -R27, R14 ;  /* 0x0000000e1b0e7221 */ /* 0x000fc80000000100 */
[----:B------:R-:W-:Y:S01]  /*0460*/  FADD R23, -R14, R25 ;  /* 0x000000190e177221 */ /* 0x000fe20000000100 */
[----:B------:R-:W-:-:S04]  /*0470*/  FADD R14, R26, R15 ;  /* 0x0000000f1a0e7221 */ /* 0x000fc80000000000 */
[----:B------:R-:W-:Y:S01]  /*0480*/  FADD R15, R14, -R15 ;  /* 0x8000000f0e0f7221 */ /* 0x000fe20000000000 */
[----:B------:R-:W-:-:S03]  /*0490*/  FADD R25, R22, R23 ;  /* 0x0000001716197221 */ /* 0x000fc60000000000 */
[----:B------:R-:W-:Y:S01]  /*04a0*/  FADD R15, -R26, R15 ;  /* 0x0000000f1a0f7221 */ /* 0x000fe20000000100 */
[----:B------:R-:W-:-:S03]  /*04b0*/  FADD R22, -R22, R25 ;  /* 0x0000001916167221 */ /* 0x000fc60000000100 */
[----:B------:R-:W-:Y:S01]  /*04c0*/  FADD R15, -R15, R24 ;  /* 0x000000180f0f7221 */ /* 0x000fe20000000100 */
[----:B------:R-:W-:-:S03]  /*04d0*/  FADD R26, -R23, R22 ;  /* 0x00000016171a7221 */ /* 0x000fc60000000100 */
[----:B------:R-:W-:-:S04]  /*04e0*/  FADD R22, R14, R15 ;  /* 0x0000000f0e167221 */ /* 0x000fc80000000000 */
[----:B------:R-:W-:Y:S01]  /*04f0*/  FADD R14, -R14, R22 ;  /* 0x000000160e0e7221 */ /* 0x000fe20000000100 */
[-C--:B0-----:R-:W-:Y:S01]  /*0500*/  FMUL R23, R9, R17.reuse ;  /* 0x0000001109177220 */ /* 0x081fe20000400000 */
[----:B------:R-:W-:-:S03]  /*0510*/  FMUL R28, R8, R17 ;  /* 0x00000011081c7220 */ /* 0x000fc60000400000 */
[----:B------:R-:W-:Y:S01]  /*0520*/  FFMA R27, R8, R16, -R23 ;  /* 0x00000010081b7223 */ /* 0x000fe20000000817 */
[----:B------:R-:W-:Y:S01]  /*0530*/  FADD R23, -R15, R14 ;  /* 0x0000000e0f177221 */ /* 0x000fe20000000100 */
[CC--:B-1----:R-:W-:Y:S01]  /*0540*/  FMUL R15, R19.reuse, R11.reuse ;  /* 0x0000000b130f7220 */ /* 0x0c2fe20000400000 */
[----:B------:R-:W-:Y:S01]  /*0550*/  FMUL R8, R19, R10 ;  /* 0x0000000a13087220 */ /* 0x000fe20000400000 */
[----:B------:R-:W-:Y:S02]  /*0560*/  FFMA R28, R9, R16, R28 ;  /* 0x00000010091c7223 */ /* 0x000fe4000000001c */
[C---:B------:R-:W-:Y:S01]  /*0570*/  FFMA R19, R18.reuse, R10, -R15 ;  /* 0x0000000a12137223 */ /* 0x040fe2000000080f */
[----:B------:R-:W-:Y:S01]  /*0580*/  FFMA R18, R18, R11, R8 ;  /* 0x0000000b12127223 */ /* 0x000fe20000000008 */
[----:B------:R-:W-:Y:S04]  /*0590*/  LDS.64 R14, [R3+0x200] ;  /* 0x00020000030e7984 */ /* 0x000fe80000000a00 */
[----:B------:R-:W0:Y:S01]  /*05a0*/  LDS.128 R8, [R2+0x20] ;  /* 0x0000200002087984 */ /* 0x000e220000000c00 */
[----:B------:R-:W-:-:S03]  /*05b0*/  FADD R26, -R26, R27 ;  /* 0x0000001b1a1a7221 */ /* 0x000fc60000000100 */
[----:B------:R-:W1:Y:S01]  /*05c0*/  LDS.64 R16, [R3+0x280] ;  /* 0x0002800003107984 */ /* 0x000e620000000a00 */
[----:B------:R-:W-:-:S04]  /*05d0*/  FADD R24, R25, R26 ;  /* 0x0000001a19187221 */ /* 0x000fc80000000000 */
[----:B------:R-:W-:Y:S01]  /*05e0*/  FADD R25, -R25, R24 ;  /* 0x0000001819197221 */ /* 0x000fe20000000100 */
[----:B------:R-:W-:-:S03]  /*05f0*/  FADD R23, -R23, R28 ;  /* 0x0000001c17177221 */ /* 0x000fc60000000100 */
[----:B------:R-:W-:-:S04]  /*0600*/  FADD R26, -R26, R25 ;  /* 0x000000191a1a7221 */ /* 0x000fc80000000100 */
[----:B------:R-:W-:Y:S01]  /*0610*/  FADD R25, -R26, R19 ;  /* 0x000000131a197221 */ /* 0x000fe20000000100 */
[----:B------:R-:W-:-:S04]  /*0620*/  FADD R19, R22, R23 ;  /* 0x0000001716137221 */ /* 0x000fc80000000000 */
[----:B------:R-:W-:-:S04]  /*0630*/  FADD R22, -R22, R19 ;  /* 0x0000001316167221 */ /* 0x000fc80000000100 */
[----:B------:R-:W-:Y:S01]  /*0640*/  FADD R27, -R23, R22 ;  /* 0x00000016171b7221 */ /* 0x000fe20000000100 */
[----:B------:R-:W-:-:S03]  /*0650*/  FADD R23, R24, R25 ;  /* 0x0000001918177221 */ /* 0x000fc60000000000 */
[----:B------:R-:W-:Y:S01]  /*0660*/  FADD R18, -R27, R18 ;  /* 0x000000121b127221 */ /* 0x000fe20000000100 */
[----:B------:R-:W-:-:S04]  /*0670*/  FADD R24, -R24, R23 ;  /* 0x0000001718187221 */ /* 0x000fc80000000100 */
[----:B------:R-:W-:Y:S01]  /*0680*/  FADD R24, -R25, R24 ;  /* 0x0000001819187221 */ /* 0x000fe20000000100 */
[-C--:B0-----:R-:W-:Y:S01]  /*0690*/  FMUL R27, R9, R15.reuse ;  /* 0x0000000f091b7220 */ /* 0x081fe20000400000 */
[----:B------:R-:W-:-:S03]  /*06a0*/  FMUL R22, R8, R15 ;  /* 0x0000000f08167220 */ /* 0x000fc60000400000 */
[----:B------:R-:W-:Y:S01]  /*06b0*/  FFMA R27, R8, R14, -R27 ;  /* 0x0000000e081b7223 */ /* 0x000fe2000000081b */
[C---:B-1----:R-:W-:Y:S01]  /*06c0*/  FMUL R15, R17.reuse, R11 ;  /* 0x0000000b110f7220 */ /* 0x042fe20000400000 */
[-C--:B------:R-:W-:Y:S02]  /*06d0*/  FMUL R8, R17, R10.reuse ;  /* 0x0000000a11087220 */ /* 0x080fe40000400000 */
[----:B------:R-:W-:Y:S01]  /*06e0*/  FADD R17, -R24, R27 ;  /* 0x0000001b18117221 */ /* 0x000fe20000000100 */
[----:B------:R-:W-:-:S03]  /*06f0*/  FFMA R24, R16, R10, -R15 ;  /* 0x0000000a10187223 */ /* 0x000fc6000000080f */
[----:B------:R-:W-:Y:S01]  /*0700*/  FADD R26, R23, R17 ;  /* 0x00000011171a7221 */ /* 0x000fe20000000000 */
[----:B------:R-:W-:Y:S01]  /*0710*/  FFMA R25, R16, R11, R8 ;  /* 0x0000000b10197223 */ /* 0x000fe20000000008 */
[----:B------:R-:W-:Y:S02]  /*0720*/  FFMA R22, R9, R14, R22 ;  /* 0x0000000e09167223 */ /* 0x000fe40000000016 */
[----:B------:R-:W-:Y:S01]  /*0730*/  FADD R16, -R23, R26 ;  /* 0x0000001a17107221 */ /* 0x000fe20000000100 */
[----:B------:R-:W-:Y:S04]  /*0740*/  LDS.64 R14, [R3+0x300] ;  /* 0x00030000030e7984 */ /* 0x000fe80000000a00 */
[----:B------:R-:W0:Y:S01]  /*0750*/  LDS.128 R8, [R2+0x30] ;  /* 0x0000300002087984 */ /* 0x000e220000000c00 */
[----:B------:R-:W-:-:S03]  /*0760*/  FADD R27, -R17, R16 ;  /* 0x00000010111b7221 */ /* 0x000fc60000000100 */
[----:B------:R-:W1:Y:S01]  /*0770*/  LDS.64 R16, [R3+0x380] ;  /* 0x0003800003107984 */ /* 0x000e620000000a00 */
[----:B------:R-:W-:-:S04]  /*0780*/  FADD R28, R19, R18 ;  /* 0x00000012131c7221 */ /* 0x000fc80000000000 */
[----:B------:R-:W-:-:S04]  /*0790*/  FADD R19, -R19, R28 ;  /* 0x0000001c13137221 */ /* 0x000fc80000000100 */
[----:B------:R-:W-:-:S04]  /*07a0*/  FADD R19, -R18, R19 ;  /* 0x0000001312137221 */ /* 0x000fc80000000100 */
[----:B------:R-:W-:-:S04]  /*07b0*/  FADD R23, -R19, R22 ;  /* 0x0000001613177221 */ /* 0x000fc80000000100 */
[----:B------:R-:W-:Y:S01]  /*07c0*/  FADD R19, R28, R23 ;  /* 0x000000171c137221 */ /* 0x000fe20000000000 */
[----:B------:R-:W-:-:S03]  /*07d0*/  FADD R27, -R27, R24 ;  /* 0x000000181b1b7221 */ /* 0x000fc60000000100 */
[----:B------:R-:W-:-:S04]  /*07e0*/  FADD R28, -R28, R19 ;  /* 0x000000131c1c7221 */ /* 0x000fc80000000100 */
[----:B------:R-:W-:Y:S01]  /*07f0*/  FADD R22, -R23, R28 ;  /* 0x0000001c17167221 */ /* 0x000fe20000000100 */
[----:B------:R-:W-:-:S03]  /*0800*/  FADD R23, R26, R27 ;  /* 0x0000001b1a177221 */ /* 0x000fc60000000000 */
[----:B------:R-:W-:Y:S01]  /*0810*/  FADD R22, -R22, R25 ;  /* 0x0000001916167221 */ /* 0x000fe20000000100 */
[----:B------:R-:W-:Y:S01]  /*0820*/  FADD R26, -R26, R23 ;  /* 0x000000171a1a7221 */ /* 0x000fe20000000100 */
[----:B0-----:R-:W-:-:S03]  /*0830*/  FMUL R25, R9, R15 ;  /* 0x0000000f09197220 */ /* 0x001fc60000400000 */
[----:B------:R-:W-:Y:S01]  /*0840*/  FADD R24, -R27, R26 ;  /* 0x0000001a1b187221 */ /* 0x000fe20000000100 */
[C---:B------:R-:W-:Y:S01]  /*0850*/  FMUL R26, R8.reuse, R15 ;  /* 0x0000000f081a7220 */ /* 0x040fe20000400000 */
[----:B------:R-:W-:Y:S01]  /*0860*/  FFMA R25, R8, R14, -R25 ;  /* 0x0000000e08197223 */ /* 0x000fe20000000819 */
[C---:B-1----:R-:W-:Y:S01]  /*0870*/  FMUL R8, R17.reuse, R10 ;  /* 0x0000000a11087220 */ /* 0x042fe20000400000 */
[-C--:B------:R-:W-:Y:S01]  /*0880*/  FMUL R27, R17, R11.reuse ;  /* 0x0000000b111b7220 */ /* 0x080fe20000400000 */
[----:B------:R-:W-:Y:S01]  /*0890*/  FFMA R26, R9, R14, R26 ;  /* 0x0000000e091a7223 */ /* 0x000fe2000000001a */
[----:B------:R-:W-:Y:S01]  /*08a0*/  FADD R24, -R24, R25 ;  /* 0x0000001918187221 */ /* 0x000fe20000000100 */
[C---:B------:R-:W-:Y:S01]  /*08b0*/  FFMA R25, R16.reuse, R11, R8 ;  /* 0x0000000b10197223 */ /* 0x040fe20000000008 */
[----:B------:R-:W-:Y:S01]  /*08c0*/  FFMA R27, R16, R10, -R27 ;  /* 0x0000000a101b7223 */ /* 0x000fe2000000081b */
[----:B------:R-:W-:Y:S01]  /*08d0*/  LDS.64 R14, [R3+0x400] ;  /* 0x00040000030e7984 */ /* 0x000fe20000000a00 */
[----:B------:R-:W-:-:S03]  /*08e0*/  FADD R18, R19, R22 ;  /* 0x0000001613127221 */ /* 0x000fc60000000000 */
[----:B------:R-:W0:Y:S01]  /*08f0*/  LDS.128 R8, [R2+0x40] ;  /* 0x0000400002087984 */ /* 0x000e220000000c00 */
[----:B------:R-:W-:-:S03]  /*0900*/  FADD R19, -R19, R18 ;  /* 0x0000001213137221 */ /* 0x000fc60000000100 */
[----:B------:R-:W1:Y:S01]  /*0910*/  LDS.64 R16, [R3+0x480] ;  /* 0x0004800003107984 */ /* 0x000e620000000a00 */
[----:B------:R-:W-:Y:S01]  /*0920*/  FADD R19, -R22, R19 ;  /* 0x0000001316137221 */ /* 0x000fe20000000100 */
[----:B------:R-:W-:-:S04]  /*0930*/  FADD R22, R23, R24 ;  /* 0x0000001817167221 */ /* 0x000fc80000000000 */
[----:B------:R-:W-:-:S04]  /*0940*/  FADD R23, -R23, R22 ;  /* 0x0000001617177221 */ /* 0x000fc80000000100 */
[----:B------:R-:W-:Y:S01]  /*0950*/  FADD R24, -R24, R23 ;  /* 0x0000001718187221 */ /* 0x000fe20000000100 */
[----:B------:R-:W-:-:S04]  /*0960*/  FADD R23, -R19, R26 ;  /* 0x0000001a13177221 */ /* 0x000fc80000000100 */
[----:B------:R-:W-:Y:S01]  /*0970*/  FADD R19, R18, R23 ;  /* 0x0000001712137221 */ /* 0x000fe20000000000 */
[----:B------:R-:W-:-:S03]  /*0980*/  FADD R27, -R24, R27 ;  /* 0x0000001b181b7221 */ /* 0x000fc60000000100 */
        /* <DEDUP_REMOVED lines=9> */
[CC--:B-1----:R-:W-:Y:S01]  /*0a20*/  FMUL R15, R17.reuse, R11.reuse ;  /* 0x0000000b110f7220 */ /* 0x0c2fe20000400000 */
[-C--:B------:R-:W-:Y:S02]  /*0a30*/  FMUL R26, R17, R10.reuse ;  /* 0x0000000a111a7220 */ /* 0x080fe40000400000 */
[----:B------:R-:W-:Y:S02]  /*0a40*/  FADD R17, -R27, R8 ;  /* 0x000000081b117221 */ /* 0x000fe40000000100 */
[C---:B------:R-:W-:Y:S02]  /*0a50*/  FFMA R25, R16.reuse, R11, R26 ;  /* 0x0000000b10197223 */ /* 0x040fe4000000001a */
[----:B------:R-:W-:Y:S01]  /*0a60*/  FADD R26, R23, R17 ;  /* 0x00000011171a7221 */ /* 0x000fe20000000000 */
[----:B------:R-:W-:Y:S01]  /*0a70*/  FFMA R24, R16, R10, -R15 ;  /* 0x0000000a10187223 */ /* 0x000fe2000000080f */
[----:B------:R-:W-:-:S02]  /*0a80*/  FFMA R22, R9, R14, R22 ;  /* 0x0000000e09167223 */ /* 0x000fc40000000016 */
        /* <DEDUP_REMOVED lines=26> */
[----:B------:R-:W-:Y:S04]  /*0c30*/  LDS.64 R14, [R3+0x600] ;  /* 0x00060000030e7984 */ /* 0x000fe80000000a00 */
[----:B------:R-:W0:Y:S01]  /*0c40*/  LDS.128 R8, [R2+0x60] ;  /* 0x0000600002087984 */ /* 0x000e220000000c00 */
[----:B------:R-:W-:-:S03]  /*0c50*/  FADD R18, R19, R22 ;  /* 0x0000001613127221 */ /* 0x000fc60000000000 */
[----:B------:R-:W1:Y:S01]  /*0c60*/  LDS.64 R16, [R3+0x680] ;  /* 0x0006800003107984 */ /* 0x000e620000000a00 */
[----:B------:R-:W-:-:S04]  /*0c70*/  FADD R19, -R19, R18 ;  /* 0x0000001213137221 */ /* 0x000fc80000000100 */
        /* <DEDUP_REMOVED lines=12> */
[-C--:B0-----:R-:W-:Y:S01]  /*0d40*/  FMUL R25, R9, R15.reuse ;  /* 0x0000000f09197220 */ /* 0x081fe20000400000 */
[C---:B------:R-:W-:Y:S02]  /*0d50*/  FMUL R24, R8.reuse, R15 ;  /* 0x0000000f08187220 */ /* 0x040fe40000400000 */
[----:B------:R-:W-:Y:S01]  /*0d60*/  FADD R22, -R27, R22 ;  /* 0x000000161b167221 */ /* 0x000fe20000000100 */
[----:B------:R-:W-:Y:S01]  /*0d70*/  FFMA R25, R8, R14, -R25 ;  /* 0x0000000e08197223 */ /* 0x000fe20000000819 */
[CC--:B-1----:R-:W-:Y:S01]  /*0d80*/  FMUL R15, R17.reuse, R11.reuse ;  /* 0x0000000b110f7220 */ /* 0x0c2fe20000400000 */
[----:B------:R-:W-:Y:S01]  /*0d90*/  FMUL R8, R17, R10 ;  /* 0x0000000a11087220 */ /* 0x000fe20000400000 */
[----:B------:R-:W-:Y:S01]  /*0da0*/  FFMA R17, R9, R14, R24 ;  /* 0x0000000e09117223 */ /* 0x000fe20000000018 */
[----:B------:R-:W-:Y:S01]  /*0db0*/  FADD R28, -R22, R25 ;  /* 0x00000019161c7221 */ /* 0x000fe20000000100 */
[C---:B------:R-:W-:Y:S01]  /*0dc0*/  FADD R26, R19.reuse, R18 ;  /* 0x00000012131a7221 */ /* 0x040fe20000000000 */
[C---:B------:R-:W-:Y:S01]  /*0dd0*/  FFMA R22, R16.reuse, R10, -R15 ;  /* 0x0000000a10167223 */ /* 0x040fe2000000080f */
[----:B------:R-:W-:Y:S01]  /*0de0*/  FFMA R24, R16, R11, R8 ;  /* 0x0000000b10187223 */ /* 0x000fe20000000008 */
[----:B------:R-:W-:Y:S01]  /*0df0*/  LDS.64 R14, [R3+0x700] ;  /* 0x00070000030e7984 */ /* 0x000fe20000000a00 */
[----:B------:R-:W-:-:S03]  /*0e00*/  FADD R19, -R19, R26 ;  /* 0x0000001a13137221 */ /* 0x000fc60000000100 */
[----:B------:R-:W0:Y:S01]  /*0e10*/  LDS.128 R8, [R2+0x70] ;  /* 0x0000700002087984 */ /* 0x000e220000000c00 */
[----:B------:R-:W-:Y:S01]  /*0e20*/  FADD R16, -R18, R19 ;  /* 0x0000001312107221 */ /* 0x000fe20000000100 */
[----:B------:R-:W-:-:S04]  /*0e30*/  FADD R18, R23, R28 ;  /* 0x0000001c17127221 */ /* 0x000fc80000000000 */
[----:B------:R-:W-:Y:S01]  /*0e40*/  FADD R19, -R23, R18 ;  /* 0x0000001217137221 */ /* 0x000fe20000000100 */
[----:B------:R-:W-:Y:S02]  /*0e50*/  FADD R23, -R16, R17 ;  /* 0x0000001110177221 */ /* 0x000fe40000000100 */
[----:B------:R-:W1:Y:S01]  /*0e60*/  LDS.64 R16, [R3+0x780] ;  /* 0x0007800003107984 */ /* 0x000e620000000a00 */
[----:B------:R-:W-:-:S04]  /*0e70*/  FADD R19, -R28, R19 ;  /* 0x000000131c137221 */ /* 0x000fc80000000100 */
[----:B------:R-:W-:Y:S01]  /*0e80*/  FADD R25, -R19, R22 ;  /* 0x0000001613197221 */ /* 0x000fe20000000100 */
[----:B------:R-:W-:-:S04]  /*0e90*/  FADD R19, R26, R23 ;  /* 0x000000171a137221 */ /* 0x000fc80000000000 */
[----:B------:R-:W-:-:S04]  /*0ea0*/  FADD R26, -R26, R19 ;  /* 0x000000131a1a7221 */ /* 0x000fc80000000100 */
[----:B------:R-:W-:Y:S01]  /*0eb0*/  FADD R27, -R23, R26 ;  /* 0x0000001a171b7221 */ /* 0x000fe20000000100 */
[----:B------:R-:W-:-:S03]  /*0ec0*/  FADD R23, R18, R25 ;  /* 0x0000001912177221 */ /* 0x000fc60000000000 */
[----:B------:R-:W-:Y:S01]  /*0ed0*/  FADD R24, -R27, R24 ;  /* 0x000000181b187221 */ /* 0x000fe20000000100 */
[----:B------:R-:W-:-:S03]  /*0ee0*/  FADD R22, -R18, R23 ;  /* 0x0000001712167221 */ /* 0x000fc60000000100 */
[----:B------:R-:W-:Y:S01]  /*0ef0*/  FADD R18, R19, R24 ;  /* 0x0000001813127221 */ /* 0x000fe20000000000 */
[----:B------:R-:W-:-:S03]  /*0f00*/  FADD R25, -R25, R22 ;  /* 0x0000001619197221 */ /* 0x000fc60000000100 */
[----:B------:R-:W-:Y:S01]  /*0f10*/  FADD R19, -R19, R18 ;  /* 0x0000001213137221 */ /* 0x000fe20000000100 */
[CC--:B0-----:R-:W-:Y:S01]  /*0f20*/  FMUL R27, R9.reuse, R15.reuse ;  /* 0x0000000f091b7220 */ /* 0x0c1fe20000400000 */
[----:B------:R-:W-:Y:S02]  /*0f30*/  FMUL R22, R8, R15 ;  /* 0x0000000f08167220 */ /* 0x000fe40000400000 */
[----:B------:R-:W-:Y:S01]  /*0f40*/  FADD R19, -R24, R19 ;  /* 0x0000001318137221 */ /* 0x000fe20000000100 */
[-C--:B------:R-:W-:Y:S01]  /*0f50*/  FFMA R8, R8, R14.reuse, -R27 ;  /* 0x0000000e08087223 */ /* 0x080fe2000000081b */
[----:B------:R-:W-:-:S03]  /*0f60*/  FFMA R22, R9, R14, R22 ;  /* 0x0000000e09167223 */ /* 0x000fc60000000016 */
[----:B------:R-:W-:Y:S01]  /*0f70*/  FADD R14, -R25, R8 ;  /* 0x00000008190e7221 */ /* 0x000fe20000000100 */
[----:B------:R-:W-:-:S03]  /*0f80*/  FADD R19, -R19, R22 ;  /* 0x0000001613137221 */ /* 0x000fc60000000100 */
[----:B------:R-:W-:Y:S01]  /*0f90*/  FADD R8, R23, R14 ;  /* 0x0000000e17087221 */ /* 0x000fe20000000000 */
[C---:B------:R-:W-:Y:S01]  /*0fa0*/  FADD R9, R18.reuse, R19 ;  /* 0x0000001312097221 */ /* 0x040fe20000000000 */
[CC--:B-1----:R-:W-:Y:S01]  /*0fb0*/  FMUL R15, R17.reuse, R11.reuse ;  /* 0x0000000b110f7220 */ /* 0x0c2fe20000400000 */
[-C--:B------:R-:W-:Y:S01]  /*0fc0*/  FMUL R22, R17, R10.reuse ;  /* 0x0000000a11167220 */ /* 0x080fe20000400000 */
[----:B------:R-:W-:Y:S01]  /*0fd0*/  FADD R23, -R23, R8 ;  /* 0x0000000817177221 */ /* 0x000fe20000000100 */
[----:B------:R-:W-:Y:S01]  /*0fe0*/  FADD R18, -R18, R9 ;  /* 0x0000000912127221 */ /* 0x000fe20000000100 */
[C---:B------:R-:W-:Y:S01]  /*0ff0*/  FFMA R10, R16.reuse, R10, -R15 ;  /* 0x0000000a100a7223 */ /* 0x040fe2000000080f */
[----:B------:R-:W-:Y:S01]  /*1000*/  FFMA R11, R16, R11, R22 ;  /* 0x0000000b100b7223 */ /* 0x000fe20000000016 */
[----:B------:R-:W-:Y:S01]  /*1010*/  FADD R23, -R14, R23 ;  /* 0x000000170e177221 */ /* 0x000fe20000000100 */
[----:B------:R-:W-:Y:S01]  /*1020*/  FADD R18, -R19, R18 ;  /* 0x0000001213127221 */ /* 0x000fe20000000100 */
[----:B------:R-:W-:-:S02]  /*1030*/  UIADD3 UR5, UPT, UPT, UR5, 0x1, URZ ;  /* 0x0000000105057890 */ /* 0x000fc4000fffe0ff */
[----:B------:R-:W-:Y:S01]  /*1040*/  FADD R23, -R23, R10 ;  /* 0x0000000a17177221 */ /* 0x000fe20000000100 */
[----:B------:R-:W-:Y:S01]  /*1050*/  FADD R18, -R18, R11 ;  /* 0x0000000b12127221 */ /* 0x000fe20000000100 */
[----:B------:R-:W-:Y:S02]  /*1060*/  UISETP.NE.AND UP0, UPT, UR5, 0x1, UPT ;  /* 0x000000010500788c */ /* 0x000fe4000bf05270 */
[----:B------:R-:W-:Y:S01]  /*1070*/  FADD R14, R8, R23 ;  /* 0x00000017080e7221 */ /* 0x000fe20000000000 */
[----:B------:R-:W-:-:S03]  /*1080*/  FADD R15, R9, R18 ;  /* 0x00000012090f7221 */ /* 0x000fc60000000000 */
[----:B------:R-:W-:Y:S01]  /*1090*/  FADD R8, -R8, R14 ;  /* 0x0000000e08087221 */ /* 0x000fe20000000100 */
[----:B------:R-:W-:Y:S01]  /*10a0*/  FADD R9, -R9, R15 ;  /* 0x0000000f09097221 */ /* 0x000fe20000000100 */
[----:B------:R-:W-:Y:S02]  /*10b0*/  IADD3 R12, PT, PT, R12, 0x10, RZ ;  /* 0x000000100c0c7810 */ /* 0x000fe40007ffe0ff */
[----:B------:R-:W-:Y:S01]  /*10c0*/  FADD R27, -R23, R8 ;  /* 0x00000008171b7221 */ /* 0x000fe20000000100 */
[----:B------:R-:W-:Y:S01]  /*10d0*/  FADD R26, -R18, R9 ;  /* 0x00000009121a7221 */ /* 0x000fe20000000100 */
[----:B------:R-:W-:Y:S02]  /*10e0*/  IADD3 R13, PT, PT, R13, 0x10, RZ ;  /* 0x000000100d0d7810 */ /* 0x000fe40007ffe0ff */
[----:B------:R-:W-:Y:S02]  /*10f0*/  IADD3 R6, PT, PT, R6, 0x10, RZ ;  /* 0x0000001006067810 */ /* 0x000fe40007ffe0ff */
[----:B------:R-:W-:Y:S01]  /*1100*/  LEA R7, R0, R7, 0x4 ;  /* 0x0000000700077211 */ /* 0x000fe200078e20ff */
[----:B------:R-:W-:Y:S06]  /*1110*/  BAR.SYNC.DEFER_BLOCKING 0x0 ;  /* 0x0000000000007b1d */ /* 0x000fec0000010000 */
[----:B------:R-:W-:Y:S05]  /*1120*/  BRA.U UP0, `(.L_x_7) ;  /* 0xfffffff100447547 */ /* 0x000fea000b83ffff */
.L_x_6:
[----:B------:R-:W0:Y:S01]  /*1130*/  LDCU UR4, c[0x0][0x390] ;  /* 0x00007200ff0477ac */ /* 0x000e220008000800 */
[----:B------:R-:W-:-:S04]  /*1140*/  ISETP.GE.AND P0, PT, R21, UR13, PT ;  /* 0x0000000d15007c0c */ /* 0x000fc8000bf06270 */
[----:B0-----:R-:W-:-:S13]  /*1150*/  ISETP.GE.OR P0, PT, R20, UR4, P0 ;  /* 0x0000000414007c0c */ /* 0x001fda0008706670 */
[----:B------:R-:W-:Y:S05]  /*1160*/  @P0 EXIT ;  /* 0x000000000000094d */ /* 0x000fea0003800000 */
[----:B------:R-:W0:Y:S01]  /*1170*/  LDC.64 R2, c[0x0][0x3a0] ;  /* 0x0000e800ff027b82 */ /* 0x000e220000000a00 */
[----:B------:R-:W-:-:S04]  /*1180*/  IMAD R21, R20, UR13, R21 ;  /* 0x0000000d14157c24 */ /* 0x000fc8000f8e0215 */
[----:B0-----:R-:W-:-:S05]  /*1190*/  IMAD.WIDE R2, R21, 0x8, R2 ;  /* 0x0000000815027825 */ /* 0x001fca00078e0202 */
[----:B------:R-:W-:Y:S01]  /*11a0*/  STG.E.64 desc[UR10][R2.64], R14 ;  /* 0x0000000e02007986 */ /* 0x000fe2000c101b0a */
[----:B------:R-:W-:Y:S05]  /*11b0*/  EXIT ;  /* 0x000000000000794d */ /* 0x000fea0003800000 */
.L_x_8:
        /* <DEDUP_REMOVED lines=12> */
.L_x_18:


//--------------------- .text._ZN6global19complex_gemm_sharedEP6float2S1_iiiS1_ --------------------------
	.section	.text._ZN6global19complex_gemm_sharedEP6float2S1_iiiS1_,"ax",@progbits
	.align	128
        .global         _ZN6global19complex_gemm_sharedEP6float2S1_iiiS1_
        .type           _ZN6global19complex_gemm_sharedEP6float2S1_iiiS1_,@function
        .size           _ZN6global19complex_gemm_sharedEP6float2S1_iiiS1_,(.L_x_19 - _ZN6global19complex_gemm_sharedEP6float2S1_iiiS1_)
        .other          _ZN6global19complex_gemm_sharedEP6float2S1_iiiS1_,@"STO_CUDA_ENTRY STV_DEFAULT"
_ZN6global19complex_gemm_sharedEP6float2S1_iiiS1_:
.text._ZN6global19complex_gemm_sharedEP6float2S1_iiiS1_:
        /* <DEDUP_REMOVED lines=17> */
[----:B------:R-:W-:Y:S01]  /*0110*/  CS2R R16, SRZ ;  /* 0x0000000000107805 */ /* 0x000fe2000001ff00 */
[----:B------:R-:W-:Y:S01]  /*0120*/  IMAD R6, R22, UR9, R19 ;  /* 0x0000000916067c24 */ /* 0x000fe2000f8e0213 */
[----:B------:R-:W-:Y:S01]  /*0130*/  UMOV UR6, 0x400 ;  /* 0x0000040000067882 */ /* 0x000fe20000000000 */
[----:B------:R-:W-:-:S03]  /*0140*/  UIADD3 UR4, UPT, UPT, UR9, -0x1, URZ ;  /* 0xffffffff09047890 */ /* 0x000fc6000fffe0ff */
[----:B------:R-:W2:Y:S01]  /*0150*/  LDC R0, c[0x0][0x398] ;  /* 0x0000e600ff007b82 */ /* 0x000ea20000000800 */
[----:B------:R-:W3:Y:S01]  /*0160*/  LDCU.64 UR14, c[0x0][0x390] ;  /* 0x00007200ff0e77ac */ /* 0x000ee20008000a00 */
        /* <DEDUP_REMOVED lines=12> */
.L_x_10:
        /* <DEDUP_REMOVED lines=18> */
[C---:B0-----:R-:W-:Y:S01]  /*0350*/  FMUL R27, R9.reuse, R13 ;  /* 0x0000000d091b7220 */ /* 0x041fe20000400000 */
[----:B------:R-:W-:-:S03]  /*0360*/  FMUL R26, R9, R12 ;  /* 0x0000000c091a7220 */ /* 0x000fc60000400000 */
[C---:B------:R-:W-:Y:S01]  /*0370*/  FFMA R27, R8.reuse, R12, -R27 ;  /* 0x0000000c081b7223 */ /* 0x040fe2000000081b */
[----:B------:R-:W-:Y:S01]  /*0380*/  FFMA R26, R8, R13, R26 ;  /* 0x0000000d081a7223 */ /* 0x000fe2000000001a */
[-C--:B-1----:R-:W-:Y:S01]  /*0390*/  FMUL R29, R21, R11.reuse ;  /* 0x0000000b151d7220 */ /* 0x082fe20000400000 */
[----:B------:R-:W-:Y:S01]  /*03a0*/  LDS.64 R8, [R3+0x100] ;  /* 0x0001000003087984 */ /* 0x000fe20000000a00 */
[----:B------:R-:W-:-:S03]  /*03b0*/  FMUL R28, R20, R11 ;  /* 0x0000000b141c7220 */ /* 0x000fc60000400000 */
[----:B------:R-:W0:Y:S01]  /*03c0*/  LDS.128 R12, [R2+0x10] ;  /* 0x00001000020c7984 */ /* 0x000e220000000c00 */
[-C--:B------:R-:W-:Y:S01]  /*03d0*/  FFMA R24, R20, R10.reuse, -R29 ;  /* 0x0000000a14187223 */ /* 0x080fe2000000081d */
[----:B------:R-:W-:Y:S02]  /*03e0*/  FFMA R21, R21, R10, R28 ;  /* 0x0000000a15157223 */ /* 0x000fe4000000001c */
[----:B------:R-:W1:Y:S01]  /*03f0*/  LDS.64 R10, [R3+0x180] ;  /* 0x00018000030a7984 */ /* 0x000e620000000a00 */
[----:B------:R-:W-:Y:S01]  /*0400*/  FADD R27, R27, R16 ;  /* 0x000000101b1b7221 */ /* 0x000fe20000000000 */
[C---:B0-----:R-:W-:Y:S01]  /*0410*/  FMUL R25, R13.reuse, R9 ;  /* 0x000000090d197220 */ /* 0x041fe20000400000 */
[----:B------:R-:W-:-:S03]  /*0420*/  FMUL R20, R13, R8 ;  /* 0x000000080d147220 */ /* 0x000fc60000400000 */
[C---:B------:R-:W-:Y:S01]  /*0430*/  FFMA R25, R12.reuse, R8, -R25 ;  /* 0x000000080c197223 */ /* 0x040fe20000000819 */
[----:B------:R-:W-:Y:S01]  /*0440*/  FFMA R20, R12, R9, R20 ;  /* 0x000000090c147223 */ /* 0x000fe20000000014 */
[CC--:B-1----:R-:W-:Y:S01]  /*0450*/  FMUL R9, R11.reuse, R15.reuse ;  /* 0x0000000f0b097220 */ /* 0x0c2fe20000400000 */
[C---:B------:R-:W-:Y:S01]  /*0460*/  FMUL R8, R10.reuse, R15 ;  /* 0x0000000f0a087220 */ /* 0x040fe20000400000 */
[----:B------:R-:W-:Y:S02]  /*0470*/  LDS.64 R12, [R3+0x200] ;  /* 0x00020000030c7984 */ /* 0x000fe40000000a00 */
[-C--:B------:R-:W-:Y:S01]  /*0480*/  FFMA R15, R10, R14.reuse, -R9 ;  /* 0x0000000e0a0f7223 */ /* 0x080fe20000000809 */
[----:B------:R-:W-:Y:S02]  /*0490*/  FFMA R16, R11, R14, R8 ;  /* 0x0000000e0b107223 */ /* 0x000fe40000000008 */
[----:B------:R-:W0:Y:S01]  /*04a0*/  LDS.128 R8, [R2+0x20] ;  /* 0x0000200002087984 */ /* 0x000e220000000c00 */
[----:B------:R-:W-:Y:S01]  /*04b0*/  FADD R28, R26, R17 ;  /* 0x000000111a1c7221 */ /* 0x000fe20000000000 */
[C---:B0-----:R-:W-:Y:S01]  /*04c0*/  FMUL R17, R9.reuse, R13 ;  /* 0x0000000d09117220 */ /* 0x041fe20000400000 */
[----:B------:R-:W-:-:S03]  /*04d0*/  FMUL R14, R9, R12 ;  /* 0x0000000c090e7220 */ /* 0x000fc60000400000 */
[C---:B------:R-:W-:Y:S01]  /*04e0*/  FFMA R26, R8.reuse, R12, -R17 ;  /* 0x0000000c081a7223 */ /* 0x040fe20000000811 */
[----:B------:R-:W-:Y:S02]  /*04f0*/  FFMA R14, R8, R13, R14 ;  /* 0x0000000d080e7223 */ /* 0x000fe4000000000e */
[----:B------:R-:W0:Y:S01]  /*0500*/  LDS.64 R8, [R3+0x280] ;  /* 0x0002800003087984 */ /* 0x000e220000000a00 */
[----:B------:R-:W-:Y:S01]  /*0510*/  FADD R24, R27, R24 ;  /* 0x000000181b187221 */ /* 0x000fe20000000000 */
[----:B------:R-:W-:Y:S01]  /*0520*/  FADD R27, R28, R21 ;  /* 0x000000151c1b7221 */ /* 0x000fe20000000000 */
[-C--:B0-----:R-:W-:Y:S01]  /*0530*/  FMUL R12, R8, R11.reuse ;  /* 0x0000000b080c7220 */ /* 0x081fe20000400000 */
[----:B------:R-:W-:-:S03]  /*0540*/  FMUL R17, R9, R11 ;  /* 0x0000000b09117220 */ /* 0x000fc60000400000 */
[-C--:B------:R-:W-:Y:S01]  /*0550*/  FFMA R21, R9, R10.reuse, R12 ;  /* 0x0000000a09157223 */ /* 0x080fe2000000000c */
[----:B------:R-:W-:Y:S01]  /*0560*/  FFMA R17, R8, R10, -R17 ;  /* 0x0000000a08117223 */ /* 0x000fe20000000811 */
[----:B------:R-:W-:Y:S04]  /*0570*/  LDS.64 R12, [R3+0x300] ;  /* 0x00030000030c7984 */ /* 0x000fe80000000a00 */
[----:B------:R-:W0:Y:S01]  /*0580*/  LDS.128 R8, [R2+0x30] ;  /* 0x0000300002087984 */ /* 0x000e220000000c00 */
[----:B------:R-:W-:Y:S01]  /*0590*/  FADD R28, R24, R25 ;  /* 0x00000019181c7221 */ /* 0x000fe20000000000 */
[----:B------:R-:W-:Y:S01]  /*05a0*/  FADD R25, R27, R20 ;  /* 0x000000141b197221 */ /* 0x000fe20000000000 */
[C---:B0-----:R-:W-:Y:S01]  /*05b0*/  FMUL R27, R9.reuse, R13 ;  /* 0x0000000d091b7220 */ /* 0x041fe20000400000 */
[----:B------:R-:W-:-:S03]  /*05c0*/  FMUL R20, R9, R12 ;  /* 0x0000000c09147220 */ /* 0x000fc60000400000 */
[C---:B------:R-:W-:Y:S01]  /*05d0*/  FFMA R24, R8.reuse, R12, -R27 ;  /* 0x0000000c08187223 */ /* 0x040fe2000000081b */
[----:B------:R-:W-:Y:S02]  /*05e0*/  FFMA R20, R8, R13, R20 ;  /* 0x0000000d08147223 */ /* 0x000fe40000000014 */
[----:B------:R-:W0:Y:S01]  /*05f0*/  LDS.64 R8, [R3+0x380] ;  /* 0x0003800003087984 */ /* 0x000e220000000a00 */
[----:B------:R-:W-:Y:S01]  /*0600*/  FADD R15, R28, R15 ;  /* 0x0000000f1c0f7221 */ /* 0x000fe20000000000 */
[----:B------:R-:W-:-:S03]  /*0610*/  FADD R25, R25, R16 ;  /* 0x0000001019197221 */ /* 0x000fc60000000000 */
[----:B------:R-:W-:Y:S01]  /*0620*/  FADD R26, R15, R26 ;  /* 0x0000001a0f1a7221 */ /* 0x000fe20000000000 */
[-C--:B0-----:R-:W-:Y:S01]  /*0630*/  FMUL R13, R9, R11.reuse ;  /* 0x0000000b090d7220 */ /* 0x081fe20000400000 */
[----:B------:R-:W-:-:S03]  /*0640*/  FMUL R16, R8, R11 ;  /* 0x0000000b08107220 */ /* 0x000fc60000400000 */
[-C--:B------:R-:W-:Y:S01]  /*0650*/  FFMA R15, R8, R10.reuse, -R13 ;  /* 0x0000000a080f7223 */ /* 0x080fe2000000080d */
[----:B------:R-:W-:Y:S01]  /*0660*/  FFMA R16, R9, R10, R16 ;  /* 0x0000000a09107223 */ /* 0x000fe20000000010 */
[----:B------:R-:W-:Y:S04]  /*0670*/  LDS.64 R12, [R3+0x400] ;  /* 0x00040000030c7984 */ /* 0x000fe80000000a00 */
        /* <DEDUP_REMOVED lines=13> */
[----:B------:R-:W-:Y:S02]  /*0750*/  FFMA R21, R9, R10, R12 ;  /* 0x0000000a09157223 */ /* 0x000fe4000000000c */
        /* <DEDUP_REMOVED lines=11> */
[----:B------:R-:W-:-:S03]  /*0810*/  FADD R14, R15, R14 ;  /* 0x0000000e0f0e7221 */ /* 0x000fc60000000000 */
[----:B------:R-:W-:Y:S02]  /*0820*/  FADD R15, R16, R17 ;  /* 0x00000011100f7221 */ /* 0x000fe40000000000 */
[----:B------:R-:W-:Y:S01]  /*0830*/  LDS.64 R16, [R3+0x680] ;  /* 0x0006800003107984 */ /* 0x000fe20000000a00 */
[-C--:B0-----:R-:W-:Y:S01]  /*0840*/  FMUL R13, R9, R11.reuse ;  /* 0x0000000b090d7220 */ /* 0x081fe20000400000 */
[----:B------:R-:W-:-:S03]  /*0850*/  FMUL R12, R8, R11 ;  /* 0x0000000b080c7220 */ /* 0x000fc60000400000 */
[-C--:B------:R-:W-:Y:S01]  /*0860*/  FFMA R25, R8, R10.reuse, -R13 ;  /* 0x0000000a08197223 */ /* 0x080fe2000000080d */
[----:B------:R-:W-:Y:S02]  /*0870*/  FFMA R26, R9, R10, R12 ;  /* 0x0000000a091a7223 */ /* 0x000fe4000000000c */
[----:B------:R-:W-:Y:S04]  /*0880*/  LDS.64 R12, [R3+0x600] ;  /* 0x00060000030c7984 */ /* 0x000fe80000000a00 */
[----:B------:R-:W0:Y:S01]  /*0890*/  LDS.128 R8, [R2+0x60] ;  /* 0x0000600002087984 */ /* 0x000e220000000c00 */
[----:B------:R-:W-:Y:S01]  /*08a0*/  FADD R20, R15, R20 ;  /* 0x000000140f147221 */ /* 0x000fe20000000000 */
[----:B------:R-:W-:-:S03]  /*08b0*/  FADD R21, R14, R21 ;  /* 0x000000150e157221 */ /* 0x000fc60000000000 */
[----:B------:R-:W-:Y:S01]  /*08c0*/  FADD R20, R20, R25 ;  /* 0x0000001914147221 */ /* 0x000fe20000000000 */
[----:B------:R-:W-:-:S04]  /*08d0*/  FADD R21, R21, R24 ;  /* 0x0000001815157221 */ /* 0x000fc80000000000 */
[----:B------:R-:W-:Y:S01]  /*08e0*/  FADD R26, R21, R26 ;  /* 0x0000001a151a7221 */ /* 0x000fe20000000000 */
[C---:B0-----:R-:W-:Y:S01]  /*08f0*/  FMUL R15, R9.reuse, R13 ;  /* 0x0000000d090f7220 */ /* 0x041fe20000400000 */
[----:B------:R-:W-:-:S03]  /*0900*/  FMUL R14, R9, R12 ;  /* 0x0000000c090e7220 */ /* 0x000fc60000400000 */
[C---:B------:R-:W-:Y:S01]  /*0910*/  FFMA R15, R8.reuse, R12, -R15 ;  /* 0x0000000c080f7223 */ /* 0x040fe2000000080f */
[----:B------:R-:W-:Y:S01]  /*0920*/  FFMA R25, R8, R13, R14 ;  /* 0x0000000d08197223 */ /* 0x000fe2000000000e */
[----:B------:R-:W-:Y:S01]  /*0930*/  FMUL R21, R17, R11 ;  /* 0x0000000b11157220 */ /* 0x000fe20000400000 */
[----:B------:R-:W-:Y:S01]  /*0940*/  LDS.64 R8, [R3+0x700] ;  /* 0x0007000003087984 */ /* 0x000fe20000000a00 */
[----:B------:R-:W-:-:S03]  /*0950*/  FADD R24, R20, R15 ;  /* 0x0000000f14187221 */ /* 0x000fc60000000000 */
[----:B------:R-:W0:Y:S01]  /*0960*/  LDS.128 R12, [R2+0x70] ;  /* 0x00007000020c7984 */ /* 0x000e220000000c00 */
[C---:B------:R-:W-:Y:S01]  /*0970*/  FMUL R28, R16.reuse, R11 ;  /* 0x0000000b101c7220 */ /* 0x040fe20000400000 */
[-C--:B------:R-:W-:Y:S02]  /*0980*/  FFMA R11, R16, R10.reuse, -R21 ;  /* 0x0000000a100b7223 */ /* 0x080fe40000000815 */
[----:B------:R-:W1:Y:S01]  /*0990*/  LDS.64 R20, [R3+0x780] ;  /* 0x0007800003147984 */ /* 0x000e620000000a00 */
[----:B------:R-:W-:Y:S01]  /*09a0*/  UIADD3 UR5, UPT, UPT, UR5, 0x1, URZ ;  /* 0x0000000105057890 */ /* 0x000fe2000fffe0ff */
[----:B------:R-:W-:Y:S01]  /*09b0*/  FFMA R28, R17, R10, R28 ;  /* 0x0000000a111c7223 */ /* 0x000fe2000000001c */
[----:B------:R-:W-:Y:S02]  /*09c0*/  FADD R25, R26, R25 ;  /* 0x000000191a197221 */ /* 0x000fe40000000000 */
[----:B------:R-:W-:Y:S01]  /*09d0*/  UISETP.NE.AND UP0, UPT, UR5, 0x1, UPT ;  /* 0x000000010500788c */ /* 0x000fe2000bf05270 */
[----:B------:R-:W-:Y:S01]  /*09e0*/  FADD R11, R24, R11 ;  /* 0x0000000b180b7221 */ /* 0x000fe20000000000 */
[----:B------:R-:W-:Y:S01]  /*09f0*/  FADD R25, R25, R28 ;  /* 0x0000001c19197221 */ /* 0x000fe20000000000 */
[----:B------:R-:W-:-:S02]  /*0a00*/  IADD3 R18, PT, PT, R18, 0x10, RZ ;  /* 0x0000001012127810 */ /* 0x000fc40007ffe0ff */
[----:B------:R-:W-:Y:S02]  /*0a10*/  IADD3 R19, PT, PT, R19, 0x10, RZ ;  /* 0x0000001013137810 */ /* 0x000fe40007ffe0ff */
[----:B------:R-:W-:Y:S02]  /*0a20*/  IADD3 R6, PT, PT, R6, 0x10, RZ ;  /* 0x0000001006067810 */ /* 0x000fe40007ffe0ff */
[----:B------:R-:W-:Y:S01]  /*0a30*/  LEA R7, R0, R7, 0x4 ;  /* 0x0000000700077211 */ /* 0x000fe200078e20ff */
[C---:B0-----:R-:W-:Y:S01]  /*0a40*/  FMUL R17, R13.reuse, R9 ;  /* 0x000000090d117220 */ /* 0x041fe20000400000 */
[----:B------:R-:W-:-:S03]  /*0a50*/  FMUL R10, R13, R8 ;  /* 0x000000080d0a7220 */ /* 0x000fc60000400000 */
[C---:B------:R-:W-:Y:S01]  /*0a60*/  FFMA R8, R12.reuse, R8, -R17 ;  /* 0x000000080c087223 */ /* 0x040fe20000000811 */
[----:B------:R-:W-:Y:S01]  /*0a70*/  FFMA R10, R12, R9, R10 ;  /* 0x000000090c0a7223 */ /* 0x000fe2000000000a */
[-C--:B-1----:R-:W-:Y:S01]  /*0a80*/  FMUL R9, R21, R15.reuse ;  /* 0x0000000f15097220 */ /* 0x082fe20000400000 */
[C---:B------:R-:W-:Y:S01]  /*0a90*/  FMUL R12, R20.reuse, R15 ;  /* 0x0000000f140c7220 */ /* 0x040fe20000400000 */
[----:B------:R-:W-:Y:S01]  /*0aa0*/  FADD R8, R11, R8 ;  /* 0x000000080b087221 */ /* 0x000fe20000000000 */
[----:B------:R-:W-:Y:S01]  /*0ab0*/  FADD R10, R25, R10 ;  /* 0x0000000a190a7221 */ /* 0x000fe20000000000 */
[-C--:B------:R-:W-:Y:S01]  /*0ac0*/  FFMA R9, R20, R14.reuse, -R9 ;  /* 0x0000000e14097223 */ /* 0x080fe20000000809 */
[----:B------:R-:W-:-:S03]  /*0ad0*/  FFMA R17, R21, R14, R12 ;  /* 0x0000000e15117223 */ /* 0x000fc6000000000c */
[----:B------:R-:W-:Y:S01]  /*0ae0*/  FADD R16, R8, R9 ;  /* 0x0000000908107221 */ /* 0x000fe20000000000 */
[----:B------:R-:W-:Y:S01]  /*0af0*/  FADD R17, R10, R17 ;  /* 0x000000110a117221 */ /* 0x000fe20000000000 */
[----:B------:R-:W-:Y:S06]  /*0b00*/  BAR.SYNC.DEFER_BLOCKING 0x0 ;  /* 0x0000000000007b1d */ /* 0x000fec0000010000 */
[----:B------:R-:W-:Y:S05]  /*0b10*/  BRA.U UP0, `(.L_x_10) ;  /* 0xfffffff500c47547 */ /* 0x000fea000b83ffff */
.L_x_9:
        /* <DEDUP_REMOVED lines=9> */
.L_x_11:
        /* <DEDUP_REMOVED lines=13> */
.L_x_19:


//--------------------- .text._ZN6global12complex_gemmEP6float2S1_iiiS1_ --------------------------
	.section	.text._ZN6global12complex_gemmEP6float2S1_iiiS1_,"ax",@progbits
	.align	128
        .global         _ZN6global12complex_gemmEP6float2S1_iiiS1_
        .type           _ZN6global12complex_gemmEP6float2S1_iiiS1_,@function
        .size           _ZN6global12complex_gemmEP6float2S1_iiiS1_,(.L_x_20 - _ZN6global12complex_gemmEP6float2S1_iiiS1_)
        .other          _ZN6global12complex_gemmEP6float2S1_iiiS1_,@"STO_CUDA_ENTRY STV_DEFAULT"
_ZN6global12complex_gemmEP6float2S1_iiiS1_:
.text._ZN6global12complex_gemmEP6float2S1_iiiS1_:
[----:B------:R-:W-:Y:S01]  /*0000*/  LDC R1, c[0x0][0x37c] ;  /* 0x0000df00ff017b82 */ /* 0x000fe20000000800 */
[----:B------:R-:W0:Y:S07]  /*0010*/  S2R R0, SR_TID.X ;  /* 0x0000000000007919 */ /* 0x000e2e0000002100 */
[----:B------:R-:W1:Y:S01]  /*0020*/  S2UR UR5, SR_CTAID.X ;  /* 0x00000000000579c3 */ /* 0x000e620000002500 */
[----:B------:R-:W1:Y:S01]  /*0030*/  LDCU UR4, c[0x0][0x360] ;  /* 0x00006c00ff0477ac */ /* 0x000e620008000800 */
[----:B------:R-:W-:Y:S01]  /*0040*/  BSSY.RECONVERGENT B0, `(.L_x_12) ;  /* 0x0000013000007945 */ /* 0x000fe20003800200 */
[----:B------:R-:W0:Y:S01]  /*0050*/  S2R R3, SR_TID.Y ;  /* 0x0000000000037919 */ /* 0x000e220000002200 */
[----:B------:R-:W2:Y:S04]  /*0060*/  LDCU UR6, c[0x0][0x364] ;  /* 0x00006c80ff0677ac */ /* 0x000ea80008000800 */
[----:B------:R-:W2:Y:S01]  /*0070*/  S2UR UR7, SR_CTAID.Y ;  /* 0x00000000000779c3 */ /* 0x000ea20000002600 */
[----:B-1----:R-:W-:-:S02]  /*0080*/  UIMAD UR4, UR4, UR5, URZ ;  /* 0x00000005040472a4 */ /* 0x002fc4000f8e02ff */
[----:B--2---:R-:W-:Y:S01]  /*0090*/  UIMAD UR5, UR6, UR7, URZ ;  /* 0x00000007060572a4 */ /* 0x004fe2000f8e02ff */
[----:B0-----:R-:W-:-:S13]  /*00a0*/  LOP3.LUT P0, RZ, R0, R3, RZ, 0xfc, !PT ;  /* 0x0000000300ff7212 */ /* 0x001fda000780fcff */
[----:B------:R-:W-:Y:S05]  /*00b0*/  @P0 BRA `(.L_x_13) ;  /* 0x00000000002c0947 */ /* 0x000fea0003800000 */
[----:B------:R-:W0:Y:S01]  /*00c0*/  LDC R5, c[0x0][0x394] ;  /* 0x0000e500ff057b82 */ /* 0x000e220000000800 */
[----:B------:R-:W-:-:S07]  /*00d0*/  UMOV UR6, 0x400 ;  /* 0x0000040000067882 */ /* 0x000fce0000000000 */
[----:B------:R-:W1:Y:S01]  /*00e0*/  S2UR UR7, SR_CgaCtaId ;  /* 0x00000000000779c3 */ /* 0x000e620000008800 */
[----:B0-----:R-:W-:Y:S02]  /*00f0*/  LOP3.LUT P0, RZ, R5, 0xf, RZ, 0xc0, !PT ;  /* 0x0000000f05ff7812 */ /* 0x001fe4000780c0ff */
[----:B------:R-:W-:-:S04]  /*0100*/  SHF.R.S32.HI R2, RZ, 0x1f, R5 ;  /* 0x0000001fff027819 */ /* 0x000fc80000011405 */
[----:B------:R-:W-:Y:S01]  /*0110*/  LEA.HI R2, R2, R5, RZ, 0x4 ;  /* 0x0000000502027211 */ /* 0x000fe200078f20ff */
[----:B-1----:R-:W-:-:S03]  /*0120*/  ULEA UR6, UR7, UR6, 0x18 ;  /* 0x0000000607067291 */ /* 0x002fc6000f8ec0ff */
[----:B------:R-:W-:Y:S02]  /*0130*/  SHF.R.S32.HI R4, RZ, 0x4, R2 ;  /* 0x00000004ff047819 */ /* 0x000fe40000011402 */
[----:B------:R-:W-:Y:S02]  /*0140*/  LEA.HI.SX32 R2, R2, 0x1, 0x1c ;  /* 0x0000000102027811 */ /* 0x000fe400078fe2ff */
[----:B------:R-:W-:-:S05]  /*0150*/  @!P0 IADD3 R2, PT, PT, R4, RZ, RZ ;  /* 0x000000ff04028210 */ /* 0x000fca0007ffe0ff */
[----:B------:R0:W-:Y:S02]  /*0160*/  STS [UR6+0x1000], R2 ;  /* 0x00100002ff007988 */ /* 0x0001e40008000806 */
.L_x_13:
[----:B------:R-:W-:Y:S05]  /*0170*/  BSYNC.RECONVERGENT B0 ;  /* 0x0000000000007941 */ /* 0x000fea0003800200 */
.L_x_12:
[----:B------:R-:W1:Y:S08]  /*0180*/  S2UR UR7, SR_CgaCtaId ;  /* 0x00000000000779c3 */ /* 0x000e700000008800 */
[----:B------:R-:W-:Y:S01]  /*0190*/  BAR.SYNC.DEFER_BLOCKING 0x0 ;  /* 0x0000000000007b1d */ /* 0x000fe20000010000 */
[----:B------:R-:W-:-:S05]  /*01a0*/  CS2R R16, SRZ ;  /* 0x0000000000107805 */ /* 0x000fca000001ff00 */
[----:B------:R-:W-:Y:S01]  /*01b0*/  UMOV UR6, 0x400 ;  /* 0x0000040000067882 */ /* 0x000fe20000000000 */
[----:B------:R-:W2:Y:S01]  /*01c0*/  LDCU.64 UR8, c[0x0][0x358] ;  /* 0x00006b00ff0877ac */ /* 0x000ea20008000a00 */
[----:B-1----:R-:W-:-:S09]  /*01d0*/  ULEA UR13, UR7, UR6, 0x18 ;  /* 0x00000006070d7291 */ /* 0x002fd2000f8ec0ff */
[----:B0-----:R-:W0:Y:S02]  /*01e0*/  LDS R2, [UR13+0x1000] ;  /* 0x0010000dff027984 */ /* 0x001e240008000800 */
[----:B0-----:R-:W-:-:S13]  /*01f0*/  ISETP.GE.AND P0, PT, R2, 0x1, PT ;  /* 0x000000010200780c */ /* 0x001fda0003f06270 */
[----:B--2---:R-:W-:Y:S05]  /*0200*/  @!P0 BRA `(.L_x_14) ;  /* 0x00000008006c8947 */ /* 0x004fea0003800000 */
[----:B------:R-:W-:Y:S01]  /*0210*/  UIADD3 UR6, UPT, UPT, UR6, 0x800, URZ ;  /* 0x0000080006067890 */ /* 0x000fe2000fffe0ff */
[C---:B------:R-:W-:Y:S01]  /*0220*/  LEA R24, R0.reuse, UR13, 0x7 ;  /* 0x0000000d00187c11 */ /* 0x040fe2000f8e38ff */
[----:B------:R-:W-:Y:S01]  /*0230*/  HFMA2 R4, -RZ, RZ, 0, 0 ;  /* 0x00000000ff047431 */ /* 0x000fe200000001ff */
[C---:B------:R-:W-:Y:S01]  /*0240*/  IADD3 R25, PT, PT, R0.reuse, UR4, RZ ;  /* 0x0000000400197c10 */ /* 0x040fe2000fffe0ff */
[----:B------:R-:W-:Y:S01]  /*0250*/  ULEA UR6, UR7, UR6, 0x18 ;  /* 0x0000000607067291 */ /* 0x000fe2000f8ec0ff */
[C---:B------:R-:W-:Y:S02]  /*0260*/  IADD3 R6, PT, PT, R3.reuse, UR5, RZ ;  /* 0x0000000503067c10 */ /* 0x040fe4000fffe0ff */
[----:B------:R-:W-:Y:S02]  /*0270*/  CS2R R16, SRZ ;  /* 0x0000000000107805 */ /* 0x000fe4000001ff00 */
[C---:B------:R-:W-:Y:S01]  /*0280*/  LEA R7, R3.reuse, R24, 0x3 ;  /* 0x0000001803077211 */ /* 0x040fe200078e18ff */
[----:B------:R-:W0:Y:S01]  /*0290*/  LDCU UR12, c[0x0][0x398] ;  /* 0x00007300ff0c77ac */ /* 0x000e220008000800 */
[----:B------:R-:W-:Y:S01]  /*02a0*/  LEA R5, R3, UR6, 0x3 ;  /* 0x0000000603057c11 */ /* 0x000fe2000f8e18ff */
[----:B------:R-:W1:Y:S03]  /*02b0*/  LDCU.64 UR10, c[0x0][0x390] ;  /* 0x00007200ff0a77ac */ /* 0x000e660008000a00 */
[----:B------:R-:W-:-:S07]  /*02c0*/  LEA R2, R0, R5, 0x7 ;  /* 0x0000000500027211 */ /* 0x000fce00078e38ff */
.L_x_15:
[----:B------:R-:W-:Y:S02]  /*02d0*/  LEA R10, R4, R3, 0x4 ;  /* 0x00000003040a7211 */ /* 0x000fe400078e20ff */
[----:B------:R-:W-:Y:S02]  /*02e0*/  CS2R R26, SRZ ;  /* 0x00000000001a7805 */ /* 0x000fe4000001ff00 */
[----:B0-----:R-:W-:Y:S02]  /*02f0*/  ISETP.GE.AND P0, PT, R6, UR12, PT ;  /* 0x0000000c06007c0c */ /* 0x001fe4000bf06270 */
[----:B------:R-:W-:Y:S02]  /*0300*/  CS2R R28, SRZ ;  /* 0x00000000001c7805 */ /* 0x000fe4000001ff00 */
[----:B-1----:R-:W-:Y:S02]  /*0310*/  ISETP.GE.AND P1, PT, R10, UR11, PT ;  /* 0x0000000b0a007c0c */ /* 0x002fe4000bf26270 */
[----:B------:R-:W-:-:S02]  /*0320*/  LEA R11, R4, R0, 0x4 ;  /* 0x00000000040b7211 */ /* 0x000fc400078e20ff */
[----:B------:R-:W-:Y:S02]  /*0330*/  ISETP.GE.OR P1, PT, R25, UR10, P1 ;  /* 0x0000000a19007c0c */ /* 0x000fe40008f26670 */
[----:B------:R-:W-:-:S11]  /*0340*/  ISETP.GE.OR P0, PT, R11, UR11, P0 ;  /* 0x0000000b0b007c0c */ /* 0x000fd60008706670 */
[----:B------:R-:W0:Y:S01]  /*0350*/  @!P1 LDC.64 R8, c[0x0][0x380] ;  /* 0x0000e000ff089b82 */ /* 0x000e220000000a00 */
[----:B------:R-:W-:Y:S02]  /*0360*/  @!P1 IMAD R15, R25, UR11, R10 ;  /* 0x0000000b190f9c24 */ /* 0x000fe4000f8e020a */
[----:B------:R-:W-:-:S05]  /*0370*/  @!P0 IMAD R11, R11, UR12, R6 ;  /* 0x0000000c0b0b8c24 */ /* 0x000fca000f8e0206 */
        /* <DEDUP_REMOVED lines=10> */
[----:B------:R-:W1:Y:S04]  /*0420*/  LDS.64 R20, [R5+0x80] ;  /* 0x0000800005147984 */ /* 0x000e680000000a00 */
[----:B------:R-:W-:Y:S01]  /*0430*/  LDS.128 R12, [R24+0x10] ;  /* 0x00001000180c7984 */ /* 0x000fe20000000c00 */
[-C--:B0-----:R-:W-:Y:S01]  /*0440*/  FMUL R23, R9, R19.reuse ;  /* 0x0000001309177220 */ /* 0x081fe20000400000 */
[----:B------:R-:W-:-:S03]  /*0450*/  FMUL R26, R8, R19 ;  /* 0x00000013081a7220 */ /* 0x000fc60000400000 */
[-C--:B------:R-:W-:Y:S02]  /*0460*/  FFMA R19, R8, R18.reuse, -R23 ;  /* 0x0000001208137223 */ /* 0x080fe40000000817 */
[----:B------:R-:W0:Y:S01]  /*0470*/  LDS.64 R22, [R5+0x100] ;  /* 0x0001000005167984 */ /* 0x000e220000000a00 */
[----:B------:R-:W-:-:S03]  /*0480*/  FFMA R18, R9, R18, R26 ;  /* 0x0000001209127223 */ /* 0x000fc6000000001a */
[----:B------:R-:W2:Y:S01]  /*0490*/  LDS.64 R8, [R5+0x180] ;  /* 0x0001800005087984 */ /* 0x000ea20000000a00 */
[C---:B-1----:R-:W-:Y:S01]  /*04a0*/  FMUL R27, R21.reuse, R11 ;  /* 0x0000000b151b7220 */ /* 0x042fe20000400000 */
[----:B------:R-:W-:-:S03]  /*04b0*/  FMUL R26, R21, R10 ;  /* 0x0000000a151a7220 */ /* 0x000fc60000400000 */
[C---:B------:R-:W-:Y:S01]  /*04c0*/  FFMA R27, R20.reuse, R10, -R27 ;  /* 0x0000000a141b7223 */ /* 0x040fe2000000081b */
[----:B------:R-:W-:Y:S01]  /*04d0*/  FFMA R20, R20, R11, R26 ;  /* 0x0000000b14147223 */ /* 0x000fe2000000001a */
[-C--:B0-----:R-:W-:Y:S01]  /*04e0*/  FMUL R21, R13, R23.reuse ;  /* 0x000000170d157220 */ /* 0x081fe20000400000 */
[----:B------:R-:W-:-:S03]  /*04f0*/  FMUL R10, R12, R23 ;  /* 0x000000170c0a7220 */ /* 0x000fc60000400000 */
[----:B------:R-:W-:Y:S01]  /*0500*/  FFMA R21, R12, R22, -R21 ;  /* 0x000000160c157223 */ /* 0x000fe20000000815 */
[CC--:B--2---:R-:W-:Y:S01]  /*0510*/  FMUL R11, R9.reuse, R15.reuse ;  /* 0x0000000f090b7220 */ /* 0x0c4fe20000400000 */
[----:B------:R-:W-:Y:S01]  /*0520*/  FMUL R12, R9, R14 ;  /* 0x0000000e090c7220 */ /* 0x000fe20000400000 */
[----:B------:R-:W-:Y:S02]  /*0530*/  FFMA R22, R13, R22, R10 ;  /* 0x000000160d167223 */ /* 0x000fe4000000000a */
[C---:B------:R-:W-:Y:S01]  /*0540*/  FFMA R26, R8.reuse, R14, -R11 ;  /* 0x0000000e081a7223 */ /* 0x040fe2000000080b */
[----:B------:R-:W-:Y:S02]  /*0550*/  FFMA R15, R8, R15, R12 ;  /* 0x0000000f080f7223 */ /* 0x000fe4000000000c */
[----:B------:R-:W-:Y:S04]  /*0560*/  LDS.64 R12, [R5+0x200] ;  /* 0x00020000050c7984 */ /* 0x000fe80000000a00 */
[----:B------:R-:W0:Y:S02]  /*0570*/  LDS.128 R8, [R24+0x20] ;  /* 0x0000200018087984 */ /* 0x000e240000000c00 */
[-C--:B0-----:R-:W-:Y:S01]  /*0580*/  FMUL R23, R9, R13.reuse ;  /* 0x0000000d09177220 */ /* 0x081fe20000400000 */
[----:B------:R-:W-:-:S03]  /*0590*/  FMUL R28, R8, R13 ;  /* 0x0000000d081c7220 */ /* 0x000fc60000400000 */
[-C--:B------:R-:W-:Y:S01]  /*05a0*/  FFMA R14, R8, R12.reuse, -R23 ;  /* 0x0000000c080e7223 */ /* 0x080fe20000000817 */
[----:B------:R-:W-:Y:S02]  /*05b0*/  FFMA R23, R9, R12, R28 ;  /* 0x0000000c09177223 */ /* 0x000fe4000000001c */
[----:B------:R-:W0:Y:S01]  /*05c0*/  LDS.64 R8, [R5+0x280] ;  /* 0x0002800005087984 */ /* 0x000e220000000a00 */
[----:B------:R-:W-:Y:S01]  /*05d0*/  FADD R28, R19, R16 ;  /* 0x00000010131c7221 */ /* 0x000fe20000000000 */
[----:B------:R-:W-:Y:S02]  /*05e0*/  FADD R19, R18, R17 ;  /* 0x0000001112137221 */ /* 0x000fe40000000000 */
[----:B------:R-:W-:Y:S01]  /*05f0*/  LDS.64 R12, [R5+0x300] ;  /* 0x00030000050c7984 */ /* 0x000fe20000000a00 */
[C---:B0-----:R-:W-:Y:S01]  /*0600*/  FMUL R17, R9.reuse, R11 ;  /* 0x0000000b09117220 */ /* 0x041fe20000400000 */
[----:B------:R-:W-:-:S03]  /*0610*/  FMUL R16, R9, R10 ;  /* 0x0000000a09107220 */ /* 0x000fc60000400000 */
[C---:B------:R-:W-:Y:S01]  /*0620*/  FFMA R17, R8.reuse, R10, -R17 ;  /* 0x0000000a08117223 */ /* 0x040fe20000000811 */
[----:B------:R-:W-:Y:S02]  /*0630*/  FFMA R16, R8, R11, R16 ;  /* 0x0000000b08107223 */ /* 0x000fe40000000010 */
[----:B------:R-:W0:Y:S01]  /*0640*/  LDS.128 R8, [R24+0x30] ;  /* 0x0000300018087984 */ /* 0x000e220000000c00 */
[----:B------:R-:W-:Y:S01]  /*0650*/  FADD R28, R28, R27 ;  /* 0x0000001b1c1c7221 */ /* 0x000fe20000000000 */
[----:B------:R-:W-:Y:S01]  /*0660*/  FADD R27, R19, R20 ;  /* 0x00000014131b7221 */ /* 0x000fe20000000000 */
[-C--:B0-----:R-:W-:Y:S01]  /*0670*/  FMUL R19, R9, R13.reuse ;  /* 0x0000000d09137220 */ /* 0x081fe20000400000 */
[----:B------:R-:W-:-:S03]  /*0680*/  FMUL R20, R8, R13 ;  /* 0x0000000d08147220 */ /* 0x000fc60000400000 */
[-C--:B------:R-:W-:Y:S01]  /*0690*/  FFMA R18, R8, R12.reuse, -R19 ;  /* 0x0000000c08127223 */ /* 0x080fe20000000813 */
[----:B------:R-:W-:Y:S02]  /*06a0*/  FFMA R19, R9, R12, R20 ;  /* 0x0000000c09137223 */ /* 0x000fe40000000014 */
[----:B------:R-:W0:Y:S01]  /*06b0*/  LDS.64 R8, [R5+0x380] ;  /* 0x0003800005087984 */ /* 0x000e220000000a00 */
[----:B------:R-:W-:Y:S01]  /*06c0*/  FADD R21, R28, R21 ;  /* 0x000000151c157221 */ /* 0x000fe20000000000 */
[----:B------:R-:W-:-:S03]  /*06d0*/  FADD R22, R27, R22 ;  /* 0x000000161b167221 */ /* 0x000fc60000000000 */
[----:B------:R-:W-:Y:S01]  /*06e0*/  FADD R27, R21, R26 ;  /* 0x0000001a151b7221 */ /* 0x000fe20000000000 */
[C---:B0-----:R-:W-:Y:S01]  /*06f0*/  FMUL R13, R9.reuse, R11 ;  /* 0x0000000b090d7220 */ /* 0x041fe20000400000 */
[----:B------:R-:W-:-:S03]  /*0700*/  FMUL R20, R9, R10 ;  /* 0x0000000a09147220 */ /* 0x000fc60000400000 */
[C---:B------:R-:W-:Y:S01]  /*0710*/  FFMA R21, R8.reuse, R10, -R13 ;  /* 0x0000000a08157223 */ /* 0x040fe2000000080d */
[----:B------:R-:W-:Y:S01]  /*0720*/  FFMA R20, R8, R11, R20 ;  /* 0x0000000b08147223 */ /* 0x000fe20000000014 */
[----:B------:R-:W-:Y:S04]  /*0730*/  LDS.64 R12, [R5+0x400] ;  /* 0x00040000050c7984 */ /* 0x000fe80000000a00 */
[----:B------:R-:W0:Y:S01]  /*0740*/  LDS.128 R8, [R24+0x40] ;  /* 0x0000400018087984 */ /* 0x000e220000000c00 */
[----:B------:R-:W-:Y:S01]  /*0750*/  FADD R26, R22, R15 ;  /* 0x0000000f161a7221 */ /* 0x000fe20000000000 */
[-C--:B0-----:R-:W-:Y:S01]  /*0760*/  FMUL R15, R9, R13.reuse ;  /* 0x0000000d090f7220 */ /* 0x081fe20000400000 */
[----:B------:R-:W-:-:S03]  /*0770*/  FMUL R22, R8, R13 ;  /* 0x0000000d08167220 */ /* 0x000fc60000400000 */
[-C--:B------:R-:W-:Y:S01]  /*0780*/  FFMA R15, R8, R12.reuse, -R15 ;  /* 0x0000000c080f7223 */ /* 0x080fe2000000080f */
[----:B------:R-:W-:Y:S02]  /*0790*/  FFMA R22, R9, R12, R22 ;  /* 0x0000000c09167223 */ /* 0x000fe40000000016 */
[----:B------:R-:W0:Y:S01]  /*07a0*/  LDS.64 R8, [R5+0x480] ;  /* 0x0004800005087984 */ /* 0x000e220000000a00 */
[----:B------:R-:W-:-:S04]  /*07b0*/  FADD R14, R27, R14 ;  /* 0x0000000e1b0e7221 */ /* 0x000fc80000000000 */
[----:B------:R-:W-:Y:S01]  /*07c0*/  FADD R27, R14, R17 ;  /* 0x000000110e1b7221 */ /* 0x000fe20000000000 */
[C---:B0-----:R-:W-:Y:S01]  /*07d0*/  FMUL R13, R9.reuse, R11 ;  /* 0x0000000b090d7220 */ /* 0x041fe20000400000 */
[----:B------:R-:W-:-:S03]  /*07e0*/  FMUL R12, R9, R10 ;  /* 0x0000000a090c7220 */ /* 0x000fc60000400000 */
[C---:B------:R-:W-:Y:S01]  /*07f0*/  FFMA R17, R8.reuse, R10, -R13 ;  /* 0x0000000a08117223 */ /* 0x040fe2000000080d */
[----:B------:R-:W-:Y:S02]  /*0800*/  FFMA R14, R8, R11, R12 ;  /* 0x0000000b080e7223 */ /* 0x000fe4000000000c */
[----:B------:R-:W-:Y:S04]  /*0810*/  LDS.64 R12, [R5+0x500] ;  /* 0x00050000050c7984 */ /* 0x000fe80000000a00 */
[----:B------:R-:W0:Y:S01]  /*0820*/  LDS.128 R8, [R24+0x50] ;  /* 0x0000500018087984 */ /* 0x000e220000000c00 */
[----:B------:R-:W-:-:S04]  /*0830*/  FADD R23, R26, R23 ;  /* 0x000000171a177221 */ /* 0x000fc80000000000 */
        /* <DEDUP_REMOVED lines=12> */
[----:B------:R-:W-:Y:S02]  /*0900*/  FFMA R19, R8, R11, R12 ;  /* 0x0000000b08137223 */ /* 0x000fe4000000000c */
        /* <DEDUP_REMOVED lines=11> */
[----:B------:R-:W-:-:S03]  /*09c0*/  FADD R14, R15, R14 ;  /* 0x0000000e0f0e7221 */ /* 0x000fc60000000000 */
[----:B------:R-:W-:Y:S01]  /*09d0*/  FADD R27, R27, R16 ;  /* 0x000000101b1b7221 */ /* 0x000fe20000000000 */
[----:B------:R-:W-:Y:S02]  /*09e0*/  FADD R16, R14, R23 ;  /* 0x000000170e107221 */ /* 0x000fe40000000000 */
[----:B------:R-:W1:Y:S04]  /*09f0*/  LDS R23, [UR13+0x1000] ;  /* 0x0010000dff177984 */ /* 0x000e680008000800 */
[----:B------:R-:W-:Y:S01]  /*0a00*/  LDS.64 R14, [R5+0x780] ;  /* 0x00078000050e7984 */ /* 0x000fe20000000a00 */
[C---:B0-----:R-:W-:Y:S01]  /*0a10*/  FMUL R13, R9.reuse, R11 ;  /* 0x0000000b090d7220 */ /* 0x041fe20000400000 */
[----:B------:R-:W-:-:S03]  /*0a20*/  FMUL R22, R9, R10 ;  /* 0x0000000a09167220 */ /* 0x000fc60000400000 */
[C---:B------:R-:W-:Y:S01]  /*0a30*/  FFMA R17, R8.reuse, R10, -R13 ;  /* 0x0000000a08117223 */ /* 0x040fe2000000080d */
[----:B------:R-:W-:Y:S01]  /*0a40*/  FFMA R22, R8, R11, R22 ;  /* 0x0000000b08167223 */ /* 0x000fe20000000016 */
[----:B------:R-:W-:Y:S04]  /*0a50*/  LDS.64 R12, [R5+0x700] ;  /* 0x00070000050c7984 */ /* 0x000fe80000000a00 */
[----:B------:R-:W0:Y:S01]  /*0a60*/  LDS.128 R8, [R24+0x70] ;  /* 0x0000700018087984 */ /* 0x000e220000000c00 */
[----:B------:R-:W-:Y:S01]  /*0a70*/  IADD3 R4, PT, PT, R4, 0x1, RZ ;  /* 0x0000000104047810 */ /* 0x000fe20007ffe0ff */
[----:B------:R-:W-:Y:S01]  /*0a80*/  FADD R16, R16, R19 ;  /* 0x0000001310107221 */ /* 0x000fe20000000000 */
[----:B------:R-:W-:Y:S02]  /*0a90*/  FADD R27, R27, R18 ;  /* 0x000000121b1b7221 */ /* 0x000fe40000000000 */
[----:B-1----:R-:W-:Y:S01]  /*0aa0*/  ISETP.GE.AND P0, PT, R4, R23, PT ;  /* 0x000000170400720c */ /* 0x002fe20003f06270 */
[----:B------:R-:W-:Y:S01]  /*0ab0*/  FADD R21, R16, R21 ;  /* 0x0000001510157221 */ /* 0x000fe20000000000 */
[----:B------:R-:W-:-:S03]  /*0ac0*/  FADD R20, R27, R20 ;  /* 0x000000141b147221 */ /* 0x000fc60000000000 */
[----:B------:R-:W-:Y:S01]  /*0ad0*/  FADD R21, R21, R22 ;  /* 0x0000001615157221 */ /* 0x000fe20000000000 */
[----:B------:R-:W-:Y:S01]  /*0ae0*/  FADD R17, R20, R17 ;  /* 0x0000001114117221 */ /* 0x000fe20000000000 */
[-C--:B0-----:R-:W-:Y:S01]  /*0af0*/  FMUL R19, R9, R13.reuse ;  /* 0x0000000d09137220 */ /* 0x081fe20000400000 */
[----:B------:R-:W-:-:S03]  /*0b00*/  FMUL R16, R8, R13 ;  /* 0x0000000d08107220 */ /* 0x000fc60000400000 */
[-C--:B------:R-:W-:Y:S01]  /*0b10*/  FFMA R8, R8, R12.reuse, -R19 ;  /* 0x0000000c08087223 */ /* 0x080fe20000000813 */
[----:B------:R-:W-:Y:S01]  /*0b20*/  FFMA R16, R9, R12, R16 ;  /* 0x0000000c09107223 */ /* 0x000fe20000000010 */
[CC--:B------:R-:W-:Y:S01]  /*0b30*/  FMUL R9, R15.reuse, R11.reuse ;  /* 0x0000000b0f097220 */ /* 0x0c0fe20000400000 */
[-C--:B------:R-:W-:Y:S01]  /*0b40*/  FMUL R12, R15, R10.reuse ;  /* 0x0000000a0f0c7220 */ /* 0x080fe20000400000 */
[----:B------:R-:W-:Y:S01]  /*0b50*/  FADD R8, R17, R8 ;  /* 0x0000000811087221 */ /* 0x000fe20000000000 */
[----:B------:R-:W-:Y:S01]  /*0b60*/  FADD R21, R21, R16 ;  /* 0x0000001015157221 */ /* 0x000fe20000000000 */
[C---:B------:R-:W-:Y:S01]  /*0b70*/  FFMA R9, R14.reuse, R10, -R9 ;  /* 0x0000000a0e097223 */ /* 0x040fe20000000809 */
[----:B------:R-:W-:-:S03]  /*0b80*/  FFMA R12, R14, R11, R12 ;  /* 0x0000000b0e0c7223 */ /* 0x000fc6000000000c */
[----:B------:R-:W-:Y:S01]  /*0b90*/  FADD R16, R8, R9 ;  /* 0x0000000908107221 */ /* 0x000fe20000000000 */
[----:B------:R-:W-:Y:S01]  /*0ba0*/  FADD R17, R21, R12 ;  /* 0x0000000c15117221 */ /* 0x000fe20000000000 */
[----:B------:R-:W-:Y:S06]  /*0bb0*/  @!P0 BRA `(.L_x_15) ;  /* 0xfffffff400c48947 */ /* 0x000fec000383ffff */
.L_x_14:
[----:B------:R-:W0:Y:S01]  /*0bc0*/  LDC.64 R4, c[0x0][0x3a0] ;  /* 0x0000e800ff047b82 */ /* 0x000e220000000a00 */
[----:B------:R-:W1:Y:S01]  /*0bd0*/  LDCU UR6, c[0x0][0x398] ;  /* 0x00007300ff0677ac */ /* 0x000e620008000800 */
[----:B------:R-:W-:Y:S02]  /*0be0*/  IADD3 R0, PT, PT, R0, UR4, RZ ;  /* 0x0000000400007c10 */ /* 0x000fe4000fffe0ff */
[----:B------:R-:W-:-:S05]  /*0bf0*/  IADD3 R3, PT, PT, R3, UR5, RZ ;  /* 0x0000000503037c10 */ /* 0x000fca000fffe0ff */
[----:B-1----:R-:W-:-:S04]  /*0c00*/  IMAD R3, R0, UR6, R3 ;  /* 0x0000000600037c24 */ /* 0x002fc8000f8e0203 */
[----:B0-----:R-:W-:-:S05]  /*0c10*/  IMAD.WIDE R2, R3, 0x8, R4 ;  /* 0x0000000803027825 */ /* 0x001fca00078e0204 */
[----:B------:R-:W-:Y:S01]  /*0c20*/  STG.E.64 desc[UR8][R2.64], R16 ;  /* 0x0000001002007986 */ /* 0x000fe2000c101b08 */
[----:B------:R-:W-:Y:S05]  /*0c30*/  EXIT ;  /* 0x000000000000794d */ /* 0x000fea0003800000 */
.L_x_16:
        /* <DEDUP_REMOVED lines=12> */
.L_x_20:


//--------------------- .nv.shared.reserved.0     --------------------------
	.section	.nv.shared.reserved.0,"aw",@nobits
	.weak		__nv_reservedSMEM_offset_0_alias
	.size		__nv_reservedSMEM_offset_0_alias, 0, 64
	.other		__nv_reservedSMEM_offset_0_alias,@"STO_CUDA_RESERVED_SHARED STV_DEFAULT"
__nv_reservedSMEM_offset_0_alias:
	.zero		0
	.zero		64


//--------------------- .nv.shared._ZN6global30complex_gemm_shared_correctionEP6float2S1_iiiS1_ --------------------------
	.section	.nv.shared._ZN6global30complex_gemm_shared_correctionEP6float2S1_iiiS1_,"aw",@nobits
	.sectionflags	@""
	.align	8
.nv.shared._ZN6global30complex_gemm_shared_correctionEP6float2S1_iiiS1_:
	.zero		5120


//--------------------- .nv.shared._ZN6global19complex_gemm_sharedEP6float2S1_iiiS1_ --------------------------
	.section	.nv.shared._ZN6global19complex_gemm_sharedEP6float2S1_iiiS1_,"aw",@nobits
	.sectionflags	@""
	.align	8
.nv.shared._ZN6global19complex_gemm_sharedEP6float2S1_iiiS1_:
	.zero		5120


//--------------------- .nv.shared._ZN6global12complex_gemmEP6float2S1_iiiS1_ --------------------------
	.section	.nv.shared._ZN6global12complex_gemmEP6float2S1_iiiS1_,"aw",@nobits
	.sectionflags	@""
	.align	8
.nv.shared._ZN6global12complex_gemmEP6float2S1_iiiS1_:
	.zero		5124


//--------------------- .nv.constant0._ZN6global22complex_gemm_no_sharedEP6float2S1_iiiS1_ --------------------------
	.section	.nv.constant0._ZN6global22complex_gemm_no_sharedEP6float2S1_iiiS1_,"a",@progbits
	.sectionflags	@""
	.align	4
.nv.constant0._ZN6global22complex_gemm_no_sharedEP6float2S1_iiiS1_:
	.zero		936


//--------------------- .nv.constant0._ZN6global30complex_gemm_shared_correctionEP6float2S1_iiiS1_ --------------------------
	.section	.nv.constant0._ZN6global30complex_gemm_shared_correctionEP6float2S1_iiiS1_,"a",@progbits
	.sectionflags	@""
	.align	4
.nv.constant0._ZN6global30complex_gemm_shared_correctionEP6float2S1_iiiS1_:
	.zero		936


//--------------------- .nv.constant0._ZN6global19complex_gemm_sharedEP6float2S1_iiiS1_ --------------------------
	.section	.nv.constant0._ZN6global19complex_gemm_sharedEP6float2S1_iiiS1_,"a",@progbits
	.sectionflags	@""
	.align	4
.nv.constant0._ZN6global19complex_gemm_sharedEP6float2S1_iiiS1_:
	.zero		936


//--------------------- .nv.constant0._ZN6global12complex_gemmEP6float2S1_iiiS1_ --------------------------
	.section	.nv.constant0._ZN6global12complex_gemmEP6float2S1_iiiS1_,"a",@progbits
	.sectionflags	@""
	.align	4
.nv.constant0._ZN6global12complex_gemmEP6float2S1_iiiS1_:
	.zero		936


//--------------------- SYMBOLS --------------------------

	.type		.nv.reservedSmem.offset0,@object
	.size		.nv.reservedSmem.offset0,0x4
	.type		.nv.reservedSmem.cap,@object
	.size		.nv.reservedSmem.cap,0x4
